	.target	sm_90a

	.elftype	@"ET_EXEC"


//--------------------- .note.nv.tkinfo           --------------------------
	.section	.note.nv.tkinfo,"",@"SHT_NOTE"
	.sectionflags	@"SHF_NOTE_NV_TKINFO"
	.tkinfo
        /*0018*/ 	.word	0x00000002
        /*0030*/ 	.string	""
        /*0030*/ 	.string	"ptxas"
        /*0030*/ 	.string	"Cuda compilation tools, release 13.0, V13.0.88"
        /*0030*/ 	.string	"Build cuda_13.0.r13.0/compiler.36424714_0"
        /*0030*/ 	.string	"-arch sm_90a -m 64 "



//--------------------- .note.nv.cuinfo           --------------------------
	.section	.note.nv.cuinfo,"",@"SHT_NOTE"
	.sectionflags	@"SHF_NOTE_NV_CUINFO"
        /*0018*/ 	.short	0x0002
        /*001a*/ 	.short	0x005a
        /*001c*/ 	.short	0x0082
	.zero		2


//--------------------- .nv.info                  --------------------------
	.section	.nv.info,"",@"SHT_CUDA_INFO"
	.align	4


	//----- nvinfo : EIATTR_REGCOUNT
	.align		4
        /*0000*/ 	.byte	0x04, 0x2f
        /*0002*/ 	.short	(.L_15 - .L_14)
	.align		4
.L_14:
        /*0004*/ 	.word	index@(_ZN7cutlass13device_kernelINS_4gemm6kernel13GemmUniversalIN4cute5tupleIJiiiiEEENS1_10collective13CollectiveMmaINS1_34MainloopSm90TmaGmmaWarpSpecializedILi4ENS5_IJNS4_1CILi1EEENSA_ILi8EEESB_EEENS1_35KernelTmaWarpSpecializedCooperativeEEENS5_IJNSA_ILi256EEENSA_ILi128EEENSA_ILi32EEEEEEfNS5_IJlSB_lEEEfSK_NS4_8TiledMMAINS4_8MMA_AtomIJNS4_4SM904GMMA30MMA_64x128x8_F32TF32TF32_SS_TNILNSO_7ScaleInE1ELSQ_1EEEEEENS4_6LayoutINS5_IJNSA_ILi2EEESB_SB_EEENS5_IJSB_NSA_ILi0EEESW_EEEEENS5_IJNS4_10UnderscoreESZ_SZ_EEEEENS4_23SM90_TMA_LOAD_MULTICASTENS4_14ComposedLayoutINS4_7SwizzleILi3ELi4ELi3EEENS4_18smem_ptr_flag_bitsILi32EEENST_INS5_IJSC_SI_EEENS5_IJSI_SB_EEEEEEEvNS4_8identityENS4_13SM90_TMA_LOADES1B_vS1C_EENS_8epilogue10collective6detail29Sm90TmaWarpSpecializedAdapterINS1G_15DefaultEpilogueIfSK_SK_NS1F_6thread17LinearCombinationIfLi1EffLNS1K_9ScaleType4KindE0ELNS_15FloatRoundStyleE2EfEENS1_15EpilogueDefaultEEEEEvvEEEEvNT_6ParamsE)
        /*0008*/ 	.word	0x000000a8


	//----- nvinfo : EIATTR_FRAME_SIZE
	.align		4
.L_15:
        /*000c*/ 	.byte	0x04, 0x11
        /*000e*/ 	.short	(.L_17 - .L_16)
	.align		4
.L_16:
        /*0010*/ 	.word	index@(_ZN7cutlass13device_kernelINS_4gemm6kernel13GemmUniversalIN4cute5tupleIJiiiiEEENS1_10collective13CollectiveMmaINS1_34MainloopSm90TmaGmmaWarpSpecializedILi4ENS5_IJNS4_1CILi1EEENSA_ILi8EEESB_EEENS1_35KernelTmaWarpSpecializedCooperativeEEENS5_IJNSA_ILi256EEENSA_ILi128EEENSA_ILi32EEEEEEfNS5_IJlSB_lEEEfSK_NS4_8TiledMMAINS4_8MMA_AtomIJNS4_4SM904GMMA30MMA_64x128x8_F32TF32TF32_SS_TNILNSO_7ScaleInE1ELSQ_1EEEEEENS4_6LayoutINS5_IJNSA_ILi2EEESB_SB_EEENS5_IJSB_NSA_ILi0EEESW_EEEEENS5_IJNS4_10UnderscoreESZ_SZ_EEEEENS4_23SM90_TMA_LOAD_MULTICASTENS4_14ComposedLayoutINS4_7SwizzleILi3ELi4ELi3EEENS4_18smem_ptr_flag_bitsILi32EEENST_INS5_IJSC_SI_EEENS5_IJSI_SB_EEEEEEEvNS4_8identityENS4_13SM90_TMA_LOADES1B_vS1C_EENS_8epilogue10collective6detail29Sm90TmaWarpSpecializedAdapterINS1G_15DefaultEpilogueIfSK_SK_NS1F_6thread17LinearCombinationIfLi1EffLNS1K_9ScaleType4KindE0ELNS_15FloatRoundStyleE2EfEENS1_15EpilogueDefaultEEEEEvvEEEEvNT_6ParamsE)
        /*0014*/ 	.word	0x00000000


	//----- nvinfo : EIATTR_MIN_STACK_SIZE
	.align		4
.L_17:
        /*0018*/ 	.byte	0x04, 0x12
        /*001a*/ 	.short	(.L_19 - .L_18)
	.align		4
.L_18:
        /*001c*/ 	.word	index@(_ZN7cutlass13device_kernelINS_4gemm6kernel13GemmUniversalIN4cute5tupleIJiiiiEEENS1_10collective13CollectiveMmaINS1_34MainloopSm90TmaGmmaWarpSpecializedILi4ENS5_IJNS4_1CILi1EEENSA_ILi8EEESB_EEENS1_35KernelTmaWarpSpecializedCooperativeEEENS5_IJNSA_ILi256EEENSA_ILi128EEENSA_ILi32EEEEEEfNS5_IJlSB_lEEEfSK_NS4_8TiledMMAINS4_8MMA_AtomIJNS4_4SM904GMMA30MMA_64x128x8_F32TF32TF32_SS_TNILNSO_7ScaleInE1ELSQ_1EEEEEENS4_6LayoutINS5_IJNSA_ILi2EEESB_SB_EEENS5_IJSB_NSA_ILi0EEESW_EEEEENS5_IJNS4_10UnderscoreESZ_SZ_EEEEENS4_23SM90_TMA_LOAD_MULTICASTENS4_14ComposedLayoutINS4_7SwizzleILi3ELi4ELi3EEENS4_18smem_ptr_flag_bitsILi32EEENST_INS5_IJSC_SI_EEENS5_IJSI_SB_EEEEEEEvNS4_8identityENS4_13SM90_TMA_LOADES1B_vS1C_EENS_8epilogue10collective6detail29Sm90TmaWarpSpecializedAdapterINS1G_15DefaultEpilogueIfSK_SK_NS1F_6thread17LinearCombinationIfLi1EffLNS1K_9ScaleType4KindE0ELNS_15FloatRoundStyleE2EfEENS1_15EpilogueDefaultEEEEEvvEEEEvNT_6ParamsE)
        /*0020*/ 	.word	0x00000000
.L_19:


//--------------------- .nv.compat                --------------------------
	.section	.nv.compat,"",@"SHT_CUDA_COMPAT_INFO"
	.align	4
        /*0000*/ 	.byte	0x02, 0x09, 0x01, 0x00, 0x02, 0x02, 0x04, 0x00, 0x02, 0x05, 0x05, 0x00, 0x03, 0x07, 0x01, 0x01
        /*0010*/ 	.byte	0x02, 0x03, 0x01, 0x00, 0x02, 0x06, 0x01, 0x00, 0x04, 0x0b, 0x08, 0x00, 0x00, 0x00, 0x00, 0x00
        /*0020*/ 	.byte	0x00, 0x00, 0x00, 0x00


//--------------------- .nv.info._ZN7cutlass13device_kernelINS_4gemm6kernel13GemmUniversalIN4cute5tupleIJiiiiEEENS1_10collective13CollectiveMmaINS1_34MainloopSm90TmaGmmaWarpSpecializedILi4ENS5_IJNS4_1CILi1EEENSA_ILi8EEESB_EEENS1_35KernelTmaWarpSpecializedCooperativeEEENS5_IJNSA_ILi256EEENSA_ILi128EEENSA_ILi32EEEEEEfNS5_IJlSB_lEEEfSK_NS4_8TiledMMAINS4_8MMA_AtomIJNS4_4SM904GMMA30MMA_64x128x8_F32TF32TF32_SS_TNILNSO_7ScaleInE1ELSQ_1EEEEEENS4_6LayoutINS5_IJNSA_ILi2EEESB_SB_EEENS5_IJSB_NSA_ILi0EEESW_EEEEENS5_IJNS4_10UnderscoreESZ_SZ_EEEEENS4_23SM90_TMA_LOAD_MULTICASTENS4_14ComposedLayoutINS4_7SwizzleILi3ELi4ELi3EEENS4_18smem_ptr_flag_bitsILi32EEENST_INS5_IJSC_SI_EEENS5_IJSI_SB_EEEEEEEvNS4_8identityENS4_13SM90_TMA_LOADES1B_vS1C_EENS_8epilogue10collective6detail29Sm90TmaWarpSpecializedAdapterINS1G_15DefaultEpilogueIfSK_SK_NS1F_6thread17LinearCombinationIfLi1EffLNS1K_9ScaleType4KindE0ELNS_15FloatRoundStyleE2EfEENS1_15EpilogueDefaultEEEEEvvEEEEvNT_6ParamsE --------------------------
	.section	.nv.info._ZN7cutlass13device_kernelINS_4gemm6kernel13GemmUniversalIN4cute5tupleIJiiiiEEENS1_10collective13CollectiveMmaINS1_34MainloopSm90TmaGmmaWarpSpecializedILi4ENS5_IJNS4_1CILi1EEENSA_ILi8EEESB_EEENS1_35KernelTmaWarpSpecializedCooperativeEEENS5_IJNSA_ILi256EEENSA_ILi128EEENSA_ILi32EEEEEEfNS5_IJlSB_lEEEfSK_NS4_8TiledMMAINS4_8MMA_AtomIJNS4_4SM904GMMA30MMA_64x128x8_F32TF32TF32_SS_TNILNSO_7ScaleInE1ELSQ_1EEEEEENS4_6LayoutINS5_IJNSA_ILi2EEESB_SB_EEENS5_IJSB_NSA_ILi0EEESW_EEEEENS5_IJNS4_10UnderscoreESZ_SZ_EEEEENS4_23SM90_TMA_LOAD_MULTICASTENS4_14ComposedLayoutINS4_7SwizzleILi3ELi4ELi3EEENS4_18smem_ptr_flag_bitsILi32EEENST_INS5_IJSC_SI_EEENS5_IJSI_SB_EEEEEEEvNS4_8identityENS4_13SM90_TMA_LOADES1B_vS1C_EENS_8epilogue10collective6detail29Sm90TmaWarpSpecializedAdapterINS1G_15DefaultEpilogueIfSK_SK_NS1F_6thread17LinearCombinationIfLi1EffLNS1K_9ScaleType4KindE0ELNS_15FloatRoundStyleE2EfEENS1_15EpilogueDefaultEEEEEvvEEEEvNT_6ParamsE,"",@"SHT_CUDA_INFO"
	.sectionflags	@""
	.align	4


	//----- nvinfo : EIATTR_CUDA_API_VERSION
	.align		4
        /*0000*/ 	.byte	0x04, 0x37
        /*0002*/ 	.short	(.L_21 - .L_20)
.L_20:
        /*0004*/ 	.word	0x00000082


	//----- nvinfo : EIATTR_KPARAM_INFO
	.align		4
.L_21:
        /*0008*/ 	.byte	0x04, 0x17
        /*000a*/ 	.short	(.L_23 - .L_22)
.L_22:
        /*000c*/ 	.word	0x00000000
        /*0010*/ 	.short	0x0000
        /*0012*/ 	.short	0x0070
        /*0014*/ 	.byte	0x00, 0xf0, 0x01, 0x10


	//----- nvinfo : EIATTR_SPARSE_MMA_MASK
	.align		4
.L_23:
        /*0018*/ 	.byte	0x03, 0x50
        /*001a*/ 	.short	0x0000


	//----- nvinfo : EIATTR_MAXREG_COUNT
	.align		4
        /*001c*/ 	.byte	0x03, 0x1b
        /*001e*/ 	.short	0x00a8


	//----- nvinfo : EIATTR_NUM_BARRIERS
	.align		4
        /*0020*/ 	.byte	0x02, 0x4c
        /*0022*/ 	.byte	0x01
	.zero		1


	//----- nvinfo : EIATTR_EXTERNS
	.align		4
        /*0024*/ 	.byte	0x04, 0x0f
        /*0026*/ 	.short	(.L_25 - .L_24)


	//   ....[0]....
	.align		4
.L_24:
        /*0028*/ 	.word	index@(__assertfail)


	//----- nvinfo : EIATTR_MERCURY_ISA_VERSION
	.align		4
.L_25:
        /*002c*/ 	.byte	0x03, 0x5f
        /*002e*/ 	.short	0x0101


	//----- nvinfo : EIATTR_INT_WARP_WIDE_INSTR_OFFSETS
	.align		4
        /*0030*/ 	.byte	0x04, 0x31
        /*0032*/ 	.short	(.L_27 - .L_26)


	//   ....[0]....
.L_26:
        /*0034*/ 	.word	0x00000420


	//   ....[1]....
        /*0038*/ 	.word	0x00000440


	//   ....[2]....
        /*003c*/ 	.word	0x00000610


	//   ....[3]....
        /*0040*/ 	.word	0x00001ee0


	//----- nvinfo : EIATTR_COOP_GROUP_MASK_REGIDS
	.align		4
.L_27:
        /*0044*/ 	.byte	0x04, 0x29
        /*0046*/ 	.short	(.L_29 - .L_28)


	//   ....[0]....
.L_28:
        /*0048*/ 	.word	0xffffffff


	//   ....[1]....
        /*004c*/ 	.word	0xffffffff


	//   ....[2]....
        /*0050*/ 	.word	0xffffffff


	//   ....[3]....
        /*0054*/ 	.word	0xffffffff


	//   ....[4]....
        /*0058*/ 	.word	0xffffffff


	//   ....[5]....
        /*005c*/ 	.word	0xffffffff


	//----- nvinfo : EIATTR_COOP_GROUP_INSTR_OFFSETS
	.align		4
.L_29:
        /*0060*/ 	.byte	0x04, 0x28
        /*0062*/ 	.short	(.L_31 - .L_30)


	//   ....[0]....
.L_30:
        /*0064*/ 	.word	0x00000060


	//   ....[1]....
        /*0068*/ 	.word	0x00000070


	//   ....[2]....
        /*006c*/ 	.word	0x00000130


	//   ....[3]....
        /*0070*/ 	.word	0x000002d0


	//   ....[4]....
        /*0074*/ 	.word	0x00000780


	//   ....[5]....
        /*0078*/ 	.word	0x000011d0


	//----- nvinfo : EIATTR_REG_RECONFIG
	.align		4
.L_31:
        /*007c*/ 	.byte	0x01, 0x54
	.zero		2


	//----- nvinfo : EIATTR_SYSCALL_OFFSETS
	.align		4
        /*0080*/ 	.byte	0x04, 0x46
        /*0082*/ 	.short	(.L_33 - .L_32)


	//   ....[0]....
.L_32:
        /*0084*/ 	.word	0x00001390


	//----- nvinfo : EIATTR_MBARRIER_INSTR_OFFSETS
	.align		4
.L_33:
        /*0088*/ 	.byte	0x04, 0x39
        /*008a*/ 	.short	(.L_35 - .L_34)


	//   ....[0]....
.L_34:
        /*008c*/ 	.word	0x00000230
        /*0090*/ 	.word	0x000000ff
        /*0094*/ 	.word	0x00000000
        /*0098*/ 	.short	0x0100
        /*009a*/ 	.byte	0x08
	.zero		1


	//   ....[1]....
        /*009c*/ 	.word	0x00000240
        /*00a0*/ 	.word	0x000000ff
        /*00a4*/ 	.word	0x00000020
        /*00a8*/ 	.short	0x0100
        /*00aa*/ 	.byte	0x08
	.zero		1


	//   ....[2]....
        /*00ac*/ 	.word	0x00000250
        /*00b0*/ 	.word	0x000000ff
        /*00b4*/ 	.word	0x00000008
        /*00b8*/ 	.short	0x0100
        /*00ba*/ 	.byte	0x08
	.zero		1


	//   ....[3]....
        /*00bc*/ 	.word	0x00000260
        /*00c0*/ 	.word	0x000000ff
        /*00c4*/ 	.word	0x00000028
        /*00c8*/ 	.short	0x0100
        /*00ca*/ 	.byte	0x08
	.zero		1


	//   ....[4]....
        /*00cc*/ 	.word	0x00000270
        /*00d0*/ 	.word	0x000000ff
        /*00d4*/ 	.word	0x00000010
        /*00d8*/ 	.short	0x0100
        /*00da*/ 	.byte	0x08
	.zero		1


	//   ....[5]....
        /*00dc*/ 	.word	0x00000280
        /*00e0*/ 	.word	0x000000ff
        /*00e4*/ 	.word	0x00000030
        /*00e8*/ 	.short	0x0100
        /*00ea*/ 	.byte	0x08
	.zero		1


	//   ....[6]....
        /*00ec*/ 	.word	0x00000290
        /*00f0*/ 	.word	0x000000ff
        /*00f4*/ 	.word	0x00000018
        /*00f8*/ 	.short	0x0100
        /*00fa*/ 	.byte	0x08
	.zero		1


	//   ....[7]....
        /*00fc*/ 	.word	0x000002a0
        /*0100*/ 	.word	0x000000ff
        /*0104*/ 	.word	0x00000038
        /*0108*/ 	.short	0x0100
        /*010a*/ 	.byte	0x08
	.zero		1


	//   ....[8]....
        /*010c*/ 	.word	0x00000690
        /*0110*/ 	.word	0x000000ff
        /*0114*/ 	.word	0x00000050
        /*0118*/ 	.short	0x0100
        /*011a*/ 	.byte	0x06
	.zero		1


	//   ....[9]....
        /*011c*/ 	.word	0x00000720
        /*0120*/ 	.word	0x000000ff
        /*0124*/ 	.word	0x00000058
        /*0128*/ 	.short	0x0100
        /*012a*/ 	.byte	0x06
	.zero		1


	//   ....[10]....
        /*012c*/ 	.word	0x00001450
        /*0130*/ 	.word	0x00000003
        /*0134*/ 	.word	0x00000000
        /*0138*/ 	.short	0x010a
        /*013a*/ 	.byte	0x3f
	.zero		1


	//   ....[11]....
        /*013c*/ 	.word	0x00001490
        /*0140*/ 	.word	0x00000003
        /*0144*/ 	.word	0x00000000
        /*0148*/ 	.short	0x010a
        /*014a*/ 	.byte	0x3f
	.zero		1


	//   ....[12]....
        /*014c*/ 	.word	0x000019a0
        /*0150*/ 	.word	0x00000005
        /*0154*/ 	.word	0x00000000
        /*0158*/ 	.short	0x010a
        /*015a*/ 	.byte	0x3f
	.zero		1


	//   ....[13]....
        /*015c*/ 	.word	0x000019e0
        /*0160*/ 	.word	0x00000005
        /*0164*/ 	.word	0x00000000
        /*0168*/ 	.short	0x010a
        /*016a*/ 	.byte	0x3f
	.zero		1


	//   ....[14]....
        /*016c*/ 	.word	0x00001d80
        /*0170*/ 	.word	0x00000005
        /*0174*/ 	.word	0x00000000
        /*0178*/ 	.short	0x0101
        /*017a*/ 	.byte	0x3f
	.zero		1


	//   ....[15]....
        /*017c*/ 	.word	0x00001f60
        /*0180*/ 	.word	0x00000003
        /*0184*/ 	.word	0x00000000
        /*0188*/ 	.short	0x0101
        /*018a*/ 	.byte	0x3f
	.zero		1


	//   ....[16]....
        /*018c*/ 	.word	0x00009b20
        /*0190*/ 	.word	0x00000016
        /*0194*/ 	.word	0x00000020
        /*0198*/ 	.short	0x010a
        /*019a*/ 	.byte	0x3f
	.zero		1


	//   ....[17]....
        /*019c*/ 	.word	0x00009ef0
        /*01a0*/ 	.word	0x00000005
        /*01a4*/ 	.word	0x00000058
        /*01a8*/ 	.short	0x0101
        /*01aa*/ 	.byte	0x3f
	.zero		1


	//   ....[18]....
        /*01ac*/ 	.word	0x0000a600
        /*01b0*/ 	.word	0x00000007
        /*01b4*/ 	.word	0x00000000
        /*01b8*/ 	.short	0x010a
        /*01ba*/ 	.byte	0x3f
	.zero		1


	//   ....[19]....
        /*01bc*/ 	.word	0x0000a680
        /*01c0*/ 	.word	0x00000008
        /*01c4*/ 	.word	0x00000000
        /*01c8*/ 	.short	0x010a
        /*01ca*/ 	.byte	0x3f
	.zero		1


	//   ....[20]....
        /*01cc*/ 	.word	0x0000a710
        /*01d0*/ 	.word	0x0000000b
        /*01d4*/ 	.word	0x00000000
        /*01d8*/ 	.short	0x010a
        /*01da*/ 	.byte	0x3f
	.zero		1


	//   ....[21]....
        /*01dc*/ 	.word	0x0000a7a0
        /*01e0*/ 	.word	0x00000003
        /*01e4*/ 	.word	0x00000000
        /*01e8*/ 	.short	0x010a
        /*01ea*/ 	.byte	0x3f
	.zero		1


	//   ....[22]....
        /*01ec*/ 	.word	0x0000a800
        /*01f0*/ 	.word	0x00000003
        /*01f4*/ 	.word	0x00000000
        /*01f8*/ 	.short	0x010a
        /*01fa*/ 	.byte	0x3f
	.zero		1


	//   ....[23]....
        /*01fc*/ 	.word	0x0000a850
        /*0200*/ 	.word	0x00000005
        /*0204*/ 	.word	0x00000000
        /*0208*/ 	.short	0x010a
        /*020a*/ 	.byte	0x3f
	.zero		1


	//   ....[24]....
        /*020c*/ 	.word	0x0000a920
        /*0210*/ 	.word	0x00000016
        /*0214*/ 	.word	0x00000020
        /*0218*/ 	.short	0x010a
        /*021a*/ 	.byte	0x3f
	.zero		1


	//   ....[25]....
        /*021c*/ 	.word	0x0000a9f0
        /*0220*/ 	.word	0x00000007
        /*0224*/ 	.word	0x00000000
        /*0228*/ 	.short	0x010a
        /*022a*/ 	.byte	0x3f
	.zero		1


	//   ....[26]....
        /*022c*/ 	.word	0x0000aa40
        /*0230*/ 	.word	0x00000008
        /*0234*/ 	.word	0x00000000
        /*0238*/ 	.short	0x010a
        /*023a*/ 	.byte	0x3f
	.zero		1


	//   ....[27]....
        /*023c*/ 	.word	0x0000aa90
        /*0240*/ 	.word	0x0000000b
        /*0244*/ 	.word	0x00000000
        /*0248*/ 	.short	0x010a
        /*024a*/ 	.byte	0x3f
	.zero		1


	//----- nvinfo : EIATTR_NUM_MBARRIERS
	.align		4
.L_35:
        /*024c*/ 	.byte	0x03, 0x38
        /*024e*/ 	.short	0x000a


	//----- nvinfo : EIATTR_EXIT_INSTR_OFFSETS
	.align		4
        /*0250*/ 	.byte	0x04, 0x1c
        /*0252*/ 	.short	(.L_37 - .L_36)


	//   ....[0]....
.L_36:
        /*0254*/ 	.word	0x000008e0


	//   ....[1]....
        /*0258*/ 	.word	0x00001100


	//   ....[2]....
        /*025c*/ 	.word	0x00009240


	//   ....[3]....
        /*0260*/ 	.word	0x000097a0


	//   ....[4]....
        /*0264*/ 	.word	0x0000a7f0


	//----- nvinfo : EIATTR_MAX_THREADS
	.align		4
.L_37:
        /*0268*/ 	.byte	0x04, 0x05
        /*026a*/ 	.short	(.L_39 - .L_38)
.L_38:
        /*026c*/ 	.word	0x00000180
        /*0270*/ 	.word	0x00000001
        /*0274*/ 	.word	0x00000001


	//----- nvinfo : EIATTR_CRS_STACK_SIZE
	.align		4
.L_39:
        /*0278*/ 	.byte	0x04, 0x1e
        /*027a*/ 	.short	(.L_41 - .L_40)
.L_40:
        /*027c*/ 	.word	0x00000000


	//----- nvinfo : EIATTR_CBANK_PARAM_SIZE
	.align		4
.L_41:
        /*0280*/ 	.byte	0x03, 0x19
        /*0282*/ 	.short	0x0470


	//----- nvinfo : EIATTR_PARAM_CBANK
	.align		4
        /*0284*/ 	.byte	0x04, 0x0a
        /*0286*/ 	.short	(.L_43 - .L_42)
	.align		4
.L_42:
        /*0288*/ 	.word	index@(.nv.constant0._ZN7cutlass13device_kernelINS_4gemm6kernel13GemmUniversalIN4cute5tupleIJiiiiEEENS1_10collective13CollectiveMmaINS1_34MainloopSm90TmaGmmaWarpSpecializedILi4ENS5_IJNS4_1CILi1EEENSA_ILi8EEESB_EEENS1_35KernelTmaWarpSpecializedCooperativeEEENS5_IJNSA_ILi256EEENSA_ILi128EEENSA_ILi32EEEEEEfNS5_IJlSB_lEEEfSK_NS4_8TiledMMAINS4_8MMA_AtomIJNS4_4SM904GMMA30MMA_64x128x8_F32TF32TF32_SS_TNILNSO_7ScaleInE1ELSQ_1EEEEEENS4_6LayoutINS5_IJNSA_ILi2EEESB_SB_EEENS5_IJSB_NSA_ILi0EEESW_EEEEENS5_IJNS4_10UnderscoreESZ_SZ_EEEEENS4_23SM90_TMA_LOAD_MULTICASTENS4_14ComposedLayoutINS4_7SwizzleILi3ELi4ELi3EEENS4_18smem_ptr_flag_bitsILi32EEENST_INS5_IJSC_SI_EEENS5_IJSI_SB_EEEEEEEvNS4_8identityENS4_13SM90_TMA_LOADES1B_vS1C_EENS_8epilogue10collective6detail29Sm90TmaWarpSpecializedAdapterINS1G_15DefaultEpilogueIfSK_SK_NS1F_6thread17LinearCombinationIfLi1EffLNS1K_9ScaleType4KindE0ELNS_15FloatRoundStyleE2EfEENS1_15EpilogueDefaultEEEEEvvEEEEvNT_6ParamsE)
        /*028c*/ 	.short	0x0210
        /*028e*/ 	.short	0x0470


	//----- nvinfo : EIATTR_SW_WAR
	.align		4
.L_43:
        /*0290*/ 	.byte	0x04, 0x36
        /*0292*/ 	.short	(.L_45 - .L_44)
.L_44:
        /*0294*/ 	.word	0x00000008
.L_45:


//--------------------- .nv.callgraph             --------------------------
	.section	.nv.callgraph,"",@"SHT_CUDA_CALLGRAPH"
	.align	4
	.sectionentsize	8
	.align		4
        /*0000*/ 	.word	0x00000000
	.align		4
        /*0004*/ 	.word	0xffffffff
	.align		4
        /*0008*/ 	.word	index@(_ZN7cutlass13device_kernelINS_4gemm6kernel13GemmUniversalIN4cute5tupleIJiiiiEEENS1_10collective13CollectiveMmaINS1_34MainloopSm90TmaGmmaWarpSpecializedILi4ENS5_IJNS4_1CILi1EEENSA_ILi8EEESB_EEENS1_35KernelTmaWarpSpecializedCooperativeEEENS5_IJNSA_ILi256EEENSA_ILi128EEENSA_ILi32EEEEEEfNS5_IJlSB_lEEEfSK_NS4_8TiledMMAINS4_8MMA_AtomIJNS4_4SM904GMMA30MMA_64x128x8_F32TF32TF32_SS_TNILNSO_7ScaleInE1ELSQ_1EEEEEENS4_6LayoutINS5_IJNSA_ILi2EEESB_SB_EEENS5_IJSB_NSA_ILi0EEESW_EEEEENS5_IJNS4_10UnderscoreESZ_SZ_EEEEENS4_23SM90_TMA_LOAD_MULTICASTENS4_14ComposedLayoutINS4_7SwizzleILi3ELi4ELi3EEENS4_18smem_ptr_flag_bitsILi32EEENST_INS5_IJSC_SI_EEENS5_IJSI_SB_EEEEEEEvNS4_8identityENS4_13SM90_TMA_LOADES1B_vS1C_EENS_8epilogue10collective6detail29Sm90TmaWarpSpecializedAdapterINS1G_15DefaultEpilogueIfSK_SK_NS1F_6thread17LinearCombinationIfLi1EffLNS1K_9ScaleType4KindE0ELNS_15FloatRoundStyleE2EfEENS1_15EpilogueDefaultEEEEEvvEEEEvNT_6ParamsE)
	.align		4
        /*000c*/ 	.word	index@(__assertfail)
	.align		4
        /*0010*/ 	.word	0x00000000
	.align		4
        /*0014*/ 	.word	0xfffffffe
	.align		4
        /*0018*/ 	.word	0x00000000
	.align		4
        /*001c*/ 	.word	0xfffffffd
	.align		4
        /*0020*/ 	.word	0x00000000
	.align		4
        /*0024*/ 	.word	0xfffffffc


//--------------------- .nv.constant4             --------------------------
	.section	.nv.constant4,"a",@progbits
	.align	8
	.align		8
.nv.constant4:
        /*0000*/ 	.dword	__assertfail
	.align		8
        /*0008*/ 	.dword	__unnamed_1
	.align		8
        /*0010*/ 	.dword	_ZN40_INTERNAL_d55b07ea_4_k_cu_1de101b4_228454cuda3std3__45__cpo5beginE
	.align		8
        /*0018*/ 	.dword	_ZN40_INTERNAL_d55b07ea_4_k_cu_1de101b4_228454cuda3std3__45__cpo3endE
	.align		8
        /*0020*/ 	.dword	_ZN40_INTERNAL_d55b07ea_4_k_cu_1de101b4_228454cuda3std3__45__cpo6cbeginE
	.align		8
        /*0028*/ 	.dword	_ZN40_INTERNAL_d55b07ea_4_k_cu_1de101b4_228454cuda3std3__45__cpo4cendE
	.align		8
        /*0030*/ 	.dword	_ZN40_INTERNAL_d55b07ea_4_k_cu_1de101b4_228454cuda3std3__442_GLOBAL__N__d55b07ea_4_k_cu_1de101b4_228456ignoreE
	.align		8
        /*0038*/ 	.dword	_ZN40_INTERNAL_d55b07ea_4_k_cu_1de101b4_228454cuda3std3__419piecewise_constructE
	.align		8
        /*0040*/ 	.dword	_ZN40_INTERNAL_d55b07ea_4_k_cu_1de101b4_228454cuda3std3__48in_placeE
	.align		8
        /*0048*/ 	.dword	_ZN40_INTERNAL_d55b07ea_4_k_cu_1de101b4_228454cuda3std6ranges3__45__cpo4swapE
	.align		8
        /*0050*/ 	.dword	_ZN40_INTERNAL_d55b07ea_4_k_cu_1de101b4_228454cuda3std6ranges3__45__cpo9iter_moveE
	.align		8
        /*0058*/ 	.dword	_ZN40_INTERNAL_d55b07ea_4_k_cu_1de101b4_228454cute7productE
	.align		8
        /*0060*/ 	.dword	_ZN40_INTERNAL_d55b07ea_4_k_cu_1de101b4_228454cute1_E
	.align		8
        /*0068*/ 	.dword	$str$22
	.align		8
        /*0070*/ 	.dword	$str$23


//--------------------- .text._ZN7cutlass13device_kernelINS_4gemm6kernel13GemmUniversalIN4cute5tupleIJiiiiEEENS1_10collective13CollectiveMmaINS1_34MainloopSm90TmaGmmaWarpSpecializedILi4ENS5_IJNS4_1CILi1EEENSA_ILi8EEESB_EEENS1_35KernelTmaWarpSpecializedCooperativeEEENS5_IJNSA_ILi256EEENSA_ILi128EEENSA_ILi32EEEEEEfNS5_IJlSB_lEEEfSK_NS4_8TiledMMAINS4_8MMA_AtomIJNS4_4SM904GMMA30MMA_64x128x8_F32TF32TF32_SS_TNILNSO_7ScaleInE1ELSQ_1EEEEEENS4_6LayoutINS5_IJNSA_ILi2EEESB_SB_EEENS5_IJSB_NSA_ILi0EEESW_EEEEENS5_IJNS4_10UnderscoreESZ_SZ_EEEEENS4_23SM90_TMA_LOAD_MULTICASTENS4_14ComposedLayoutINS4_7SwizzleILi3ELi4ELi3EEENS4_18smem_ptr_flag_bitsILi32EEENST_INS5_IJSC_SI_EEENS5_IJSI_SB_EEEEEEEvNS4_8identityENS4_13SM90_TMA_LOADES1B_vS1C_EENS_8epilogue10collective6detail29Sm90TmaWarpSpecializedAdapterINS1G_15DefaultEpilogueIfSK_SK_NS1F_6thread17LinearCombinationIfLi1EffLNS1K_9ScaleType4KindE0ELNS_15FloatRoundStyleE2EfEENS1_15EpilogueDefaultEEEEEvvEEEEvNT_6ParamsE --------------------------
	.section	.text._ZN7cutlass13device_kernelINS_4gemm6kernel13GemmUniversalIN4cute5tupleIJiiiiEEENS1_10collective13CollectiveMmaINS1_34MainloopSm90TmaGmmaWarpSpecializedILi4ENS5_IJNS4_1CILi1EEENSA_ILi8EEESB_EEENS1_35KernelTmaWarpSpecializedCooperativeEEENS5_IJNSA_ILi256EEENSA_ILi128EEENSA_ILi32EEEEEEfNS5_IJlSB_lEEEfSK_NS4_8TiledMMAINS4_8MMA_AtomIJNS4_4SM904GMMA30MMA_64x128x8_F32TF32TF32_SS_TNILNSO_7ScaleInE1ELSQ_1EEEEEENS4_6LayoutINS5_IJNSA_ILi2EEESB_SB_EEENS5_IJSB_NSA_ILi0EEESW_EEEEENS5_IJNS4_10UnderscoreESZ_SZ_EEEEENS4_23SM90_TMA_LOAD_MULTICASTENS4_14ComposedLayoutINS4_7SwizzleILi3ELi4ELi3EEENS4_18smem_ptr_flag_bitsILi32EEENST_INS5_IJSC_SI_EEENS5_IJSI_SB_EEEEEEEvNS4_8identityENS4_13SM90_TMA_LOADES1B_vS1C_EENS_8epilogue10collective6detail29Sm90TmaWarpSpecializedAdapterINS1G_15DefaultEpilogueIfSK_SK_NS1F_6thread17LinearCombinationIfLi1EffLNS1K_9ScaleType4KindE0ELNS_15FloatRoundStyleE2EfEENS1_15EpilogueDefaultEEEEEvvEEEEvNT_6ParamsE,"ax",@progbits
	.align	128
.text._ZN7cutlass13device_kernelINS_4gemm6kernel13GemmUniversalIN4cute5tupleIJiiiiEEENS1_10collective13CollectiveMmaINS1_34MainloopSm90TmaGmmaWarpSpecializedILi4ENS5_IJNS4_1CILi1EEENSA_ILi8EEESB_EEENS1_35KernelTmaWarpSpecializedCooperativeEEENS5_IJNSA_ILi256EEENSA_ILi128EEENSA_ILi32EEEEEEfNS5_IJlSB_lEEEfSK_NS4_8TiledMMAINS4_8MMA_AtomIJNS4_4SM904GMMA30MMA_64x128x8_F32TF32TF32_SS_TNILNSO_7ScaleInE1ELSQ_1EEEEEENS4_6LayoutINS5_IJNSA_ILi2EEESB_SB_EEENS5_IJSB_NSA_ILi0EEESW_EEEEENS5_IJNS4_10UnderscoreESZ_SZ_EEEEENS4_23SM90_TMA_LOAD_MULTICASTENS4_14ComposedLayoutINS4_7SwizzleILi3ELi4ELi3EEENS4_18smem_ptr_flag_bitsILi32EEENST_INS5_IJSC_SI_EEENS5_IJSI_SB_EEEEEEEvNS4_8identityENS4_13SM90_TMA_LOADES1B_vS1C_EENS_8epilogue10collective6detail29Sm90TmaWarpSpecializedAdapterINS1G_15DefaultEpilogueIfSK_SK_NS1F_6thread17LinearCombinationIfLi1EffLNS1K_9ScaleType4KindE0ELNS_15FloatRoundStyleE2EfEENS1_15EpilogueDefaultEEEEEvvEEEEvNT_6ParamsE:
        .type           _ZN7cutlass13device_kernelINS_4gemm6kernel13GemmUniversalIN4cute5tupleIJiiiiEEENS1_10collective13CollectiveMmaINS1_34MainloopSm90TmaGmmaWarpSpecializedILi4ENS5_IJNS4_1CILi1EEENSA_ILi8EEESB_EEENS1_35KernelTmaWarpSpecializedCooperativeEEENS5_IJNSA_ILi256EEENSA_ILi128EEENSA_ILi32EEEEEEfNS5_IJlSB_lEEEfSK_NS4_8TiledMMAINS4_8MMA_AtomIJNS4_4SM904GMMA30MMA_64x128x8_F32TF32TF32_SS_TNILNSO_7ScaleInE1ELSQ_1EEEEEENS4_6LayoutINS5_IJNSA_ILi2EEESB_SB_EEENS5_IJSB_NSA_ILi0EEESW_EEEEENS5_IJNS4_10UnderscoreESZ_SZ_EEEEENS4_23SM90_TMA_LOAD_MULTICASTENS4_14ComposedLayoutINS4_7SwizzleILi3ELi4ELi3EEENS4_18smem_ptr_flag_bitsILi32EEENST_INS5_IJSC_SI_EEENS5_IJSI_SB_EEEEEEEvNS4_8identityENS4_13SM90_TMA_LOADES1B_vS1C_EENS_8epilogue10collective6detail29Sm90TmaWarpSpecializedAdapterINS1G_15DefaultEpilogueIfSK_SK_NS1F_6thread17LinearCombinationIfLi1EffLNS1K_9ScaleType4KindE0ELNS_15FloatRoundStyleE2EfEENS1_15EpilogueDefaultEEEEEvvEEEEvNT_6ParamsE,@function
        .size           _ZN7cutlass13device_kernelINS_4gemm6kernel13GemmUniversalIN4cute5tupleIJiiiiEEENS1_10collective13CollectiveMmaINS1_34MainloopSm90TmaGmmaWarpSpecializedILi4ENS5_IJNS4_1CILi1EEENSA_ILi8EEESB_EEENS1_35KernelTmaWarpSpecializedCooperativeEEENS5_IJNSA_ILi256EEENSA_ILi128EEENSA_ILi32EEEEEEfNS5_IJlSB_lEEEfSK_NS4_8TiledMMAINS4_8MMA_AtomIJNS4_4SM904GMMA30MMA_64x128x8_F32TF32TF32_SS_TNILNSO_7ScaleInE1ELSQ_1EEEEEENS4_6LayoutINS5_IJNSA_ILi2EEESB_SB_EEENS5_IJSB_NSA_ILi0EEESW_EEEEENS5_IJNS4_10UnderscoreESZ_SZ_EEEEENS4_23SM90_TMA_LOAD_MULTICASTENS4_14ComposedLayoutINS4_7SwizzleILi3ELi4ELi3EEENS4_18smem_ptr_flag_bitsILi32EEENST_INS5_IJSC_SI_EEENS5_IJSI_SB_EEEEEEEvNS4_8identityENS4_13SM90_TMA_LOADES1B_vS1C_EENS_8epilogue10collective6detail29Sm90TmaWarpSpecializedAdapterINS1G_15DefaultEpilogueIfSK_SK_NS1F_6thread17LinearCombinationIfLi1EffLNS1K_9ScaleType4KindE0ELNS_15FloatRoundStyleE2EfEENS1_15EpilogueDefaultEEEEEvvEEEEvNT_6ParamsE,(.L_x_323 - _ZN7cutlass13device_kernelINS_4gemm6kernel13GemmUniversalIN4cute5tupleIJiiiiEEENS1_10collective13CollectiveMmaINS1_34MainloopSm90TmaGmmaWarpSpecializedILi4ENS5_IJNS4_1CILi1EEENSA_ILi8EEESB_EEENS1_35KernelTmaWarpSpecializedCooperativeEEENS5_IJNSA_ILi256EEENSA_ILi128EEENSA_ILi32EEEEEEfNS5_IJlSB_lEEEfSK_NS4_8TiledMMAINS4_8MMA_AtomIJNS4_4SM904GMMA30MMA_64x128x8_F32TF32TF32_SS_TNILNSO_7ScaleInE1ELSQ_1EEEEEENS4_6LayoutINS5_IJNSA_ILi2EEESB_SB_EEENS5_IJSB_NSA_ILi0EEESW_EEEEENS5_IJNS4_10UnderscoreESZ_SZ_EEEEENS4_23SM90_TMA_LOAD_MULTICASTENS4_14ComposedLayoutINS4_7SwizzleILi3ELi4ELi3EEENS4_18smem_ptr_flag_bitsILi32EEENST_INS5_IJSC_SI_EEENS5_IJSI_SB_EEEEEEEvNS4_8identityENS4_13SM90_TMA_LOADES1B_vS1C_EENS_8epilogue10collective6detail29Sm90TmaWarpSpecializedAdapterINS1G_15DefaultEpilogueIfSK_SK_NS1F_6thread17LinearCombinationIfLi1EffLNS1K_9ScaleType4KindE0ELNS_15FloatRoundStyleE2EfEENS1_15EpilogueDefaultEEEEEvvEEEEvNT_6ParamsE)
        .other          _ZN7cutlass13device_kernelINS_4gemm6kernel13GemmUniversalIN4cute5tupleIJiiiiEEENS1_10collective13CollectiveMmaINS1_34MainloopSm90TmaGmmaWarpSpecializedILi4ENS5_IJNS4_1CILi1EEENSA_ILi8EEESB_EEENS1_35KernelTmaWarpSpecializedCooperativeEEENS5_IJNSA_ILi256EEENSA_ILi128EEENSA_ILi32EEEEEEfNS5_IJlSB_lEEEfSK_NS4_8TiledMMAINS4_8MMA_AtomIJNS4_4SM904GMMA30MMA_64x128x8_F32TF32TF32_SS_TNILNSO_7ScaleInE1ELSQ_1EEEEEENS4_6LayoutINS5_IJNSA_ILi2EEESB_SB_EEENS5_IJSB_NSA_ILi0EEESW_EEEEENS5_IJNS4_10UnderscoreESZ_SZ_EEEEENS4_23SM90_TMA_LOAD_MULTICASTENS4_14ComposedLayoutINS4_7SwizzleILi3ELi4ELi3EEENS4_18smem_ptr_flag_bitsILi32EEENST_INS5_IJSC_SI_EEENS5_IJSI_SB_EEEEEEEvNS4_8identityENS4_13SM90_TMA_LOADES1B_vS1C_EENS_8epilogue10collective6detail29Sm90TmaWarpSpecializedAdapterINS1G_15DefaultEpilogueIfSK_SK_NS1F_6thread17LinearCombinationIfLi1EffLNS1K_9ScaleType4KindE0ELNS_15FloatRoundStyleE2EfEENS1_15EpilogueDefaultEEEEEvvEEEEvNT_6ParamsE,@"STO_CUDA_ENTRY STV_DEFAULT"
_ZN7cutlass13device_kernelINS_4gemm6kernel13GemmUniversalIN4cute5tupleIJiiiiEEENS1_10collective13CollectiveMmaINS1_34MainloopSm90TmaGmmaWarpSpecializedILi4ENS5_IJNS4_1CILi1EEENSA_ILi8EEESB_EEENS1_35KernelTmaWarpSpecializedCooperativeEEENS5_IJNSA_ILi256EEENSA_ILi128EEENSA_ILi32EEEEEEfNS5_IJlSB_lEEEfSK_NS4_8TiledMMAINS4_8MMA_AtomIJNS4_4SM904GMMA30MMA_64x128x8_F32TF32TF32_SS_TNILNSO_7ScaleInE1ELSQ_1EEEEEENS4_6LayoutINS5_IJNSA_ILi2EEESB_SB_EEENS5_IJSB_NSA_ILi0EEESW_EEEEENS5_IJNS4_10UnderscoreESZ_SZ_EEEEENS4_23SM90_TMA_LOAD_MULTICASTENS4_14ComposedLayoutINS4_7SwizzleILi3ELi4ELi3EEENS4_18smem_ptr_flag_bitsILi32EEENST_INS5_IJSC_SI_EEENS5_IJSI_SB_EEEEEEEvNS4_8identityENS4_13SM90_TMA_LOADES1B_vS1C_EENS_8epilogue10collective6detail29Sm90TmaWarpSpecializedAdapterINS1G_15DefaultEpilogueIfSK_SK_NS1F_6thread17LinearCombinationIfLi1EffLNS1K_9ScaleType4KindE0ELNS_15FloatRoundStyleE2EfEENS1_15EpilogueDefaultEEEEEvvEEEEvNT_6ParamsE:
[----:B------:R-:W0:Y:S01]  /*0000*/  LDC R1, c[0x0][0x28] ;  /* 0x00000a00ff017b82 */ /* 0x000e220000000800 */
[----:B------:R-:W1:Y:S01]  /*0010*/  S2R R18, SR_TID.X ;  /* 0x0000000000127919 */ /* 0x000e620000002100 */
[----:B------:R-:W-:Y:S01]  /*0020*/  ELECT P0, URZ, PT ;  /* 0x00000000003f782f */ /* 0x000fe20003800000 */
[----:B------:R-:W-:Y:S01]  /*0030*/  BSSY B0, `(.L_x_0) ;  /* 0x000000f000007945 */ /* 0x000fe20003800000 */
[--C-:B-1----:R-:W-:Y:S02]  /*0040*/  SHF.R.U32.HI R0, RZ, 0x5, R18.reuse ;  /* 0x00000005ff007819 */ /* 0x102fe40000011612 */
[----:B------:R-:W-:-:S03]  /*0050*/  SHF.R.U32.HI R3, RZ, 0x7, R18 ;  /* 0x00000007ff037819 */ /* 0x000fc60000011612 */
[----:B------:R-:W1:Y:S04]  /*0060*/  SHFL.IDX PT, R2, R0, RZ, 0x1f ;  /* 0x00001fff00027589 */ /* 0x000e6800000e0000 */
[----:B------:R2:W3:Y:S01]  /*0070*/  SHFL.IDX PT, R5, R3, RZ, 0x1f ;  /* 0x00001fff03057589 */ /* 0x0004e200000e0000 */
[----:B-1----:R-:W-:-:S13]  /*0080*/  ISETP.NE.OR P0, PT, R2, RZ, !P0 ;  /* 0x000000ff0200720c */ /* 0x002fda0004705670 */
[----:B0-23--:R-:W-:Y:S05]  /*0090*/  @P0 BRA `(.L_x_1) ;  /* 0x0000000000200947 */ /* 0x00dfea0003800000 */
[----:B------:R-:W-:Y:S02]  /*00a0*/  ULDC.64 UR4, c[0x0][0x198] ;  /* 0x0000660000047ab9 */ /* 0x000fe40000000a00 */
[----:B------:R-:W-:Y:S02]  /*00b0*/  UIADD3 UR6, UP0, UR4, 0xf0, URZ ;  /* 0x000000f004067890 */ /* 0x000fe4000ff1e03f */
[----:B------:R-:W-:Y:S02]  /*00c0*/  UIADD3 UR4, UP1, UR4, 0x1f0, URZ ;  /* 0x000001f004047890 */ /* 0x000fe4000ff3e03f */
[----:B------:R-:W-:Y:S02]  /*00d0*/  UIADD3.X UR7, URZ, UR5, URZ, UP0, !UPT ;  /* 0x000000053f077290 */ /* 0x000fe400087fe43f */
[----:B------:R-:W-:-:S07]  /*00e0*/  UIADD3.X UR5, URZ, UR5, URZ, UP1, !UPT ;  /* 0x000000053f057290 */ /* 0x000fce0008ffe43f */
[----:B------:R0:W-:Y:S02]  /*00f0*/  UTMACCTL.PF [UR6] ;  /* 0x00000000060079b9 */ /* 0x0001e40008040000 */
[----:B------:R0:W-:Y:S02]  /*0100*/  UTMACCTL.PF [UR4] ;  /* 0x00000000040079b9 */ /* 0x0001e40008040000 */
[----:B0-----:R-:W-:Y:S01]  /*0110*/  NOP ;  /* 0x0000000000007918 */ /* 0x001fe20000000000 */
.L_x_1:
[----:B------:R-:W-:Y:S05]  /*0120*/  BSYNC B0 ;  /* 0x0000000000007941 */ /* 0x000fea0003800000 */
.L_x_0:
[----:B------:R-:W0:Y:S02]  /*0130*/  SHFL.IDX PT, R3, R0, RZ, 0x1f ;  /* 0x00001fff00037589 */ /* 0x000e2400000e0000 */
[----:B0-----:R-:W-:-:S13]  /*0140*/  ISETP.NE.AND P0, PT, R3, RZ, PT ;  /* 0x000000ff0300720c */ /* 0x001fda0003f05270 */
[----:B------:R-:W-:Y:S05]  /*0150*/  @P0 BRA `(.L_x_2) ;  /* 0x0000000000580947 */ /* 0x000fea0003800000 */
[----:B------:R-:W0:Y:S01]  /*0160*/  S2UR UR8, SR_CgaCtaId ;  /* 0x00000000000879c3 */ /* 0x000e220000008800 */
[----:B------:R-:W-:Y:S01]  /*0170*/  UMOV UR4, 0x400 ;  /* 0x0000040000047882 */ /* 0x000fe20000000000 */
[----:B------:R-:W-:Y:S01]  /*0180*/  UMOV UR5, 0x1 ;  /* 0x0000000100057882 */ /* 0x000fe20000000000 */
[----:B------:R-:W-:Y:S01]  /*0190*/  UMOV UR6, 0x10 ;  /* 0x0000001000067882 */ /* 0x000fe20000000000 */
[----:B------:R-:W-:Y:S01]  /*01a0*/  ELECT P0, URZ, PT ;  /* 0x00000000003f782f */ /* 0x000fe20003800000 */
[----:B------:R-:W-:-:S04]  /*01b0*/  UIADD3 UR6, -UR6, 0x100000, URZ ;  /* 0x0010000006067890 */ /* 0x000fc8000fffe13f */
[----:B------:R-:W-:Y:S02]  /*01c0*/  USHF.L.U32 UR7, UR6, 0xb, URZ ;  /* 0x0000000b06077899 */ /* 0x000fe4000800063f */
[----:B------:R-:W-:Y:S02]  /*01d0*/  USHF.L.U32 UR6, UR6, 0x1, URZ ;  /* 0x0000000106067899 */ /* 0x000fe4000800063f */
[----:B0-----:R-:W-:Y:S02]  /*01e0*/  ULEA UR8, UR8, UR4, 0x18 ;  /* 0x0000000408087291 */ /* 0x001fe4000f8ec03f */
[----:B------:R-:W-:-:S04]  /*01f0*/  UIADD3 UR4, -UR5, 0x100000, URZ ;  /* 0x0010000005047890 */ /* 0x000fc8000fffe13f */
[----:B------:R-:W-:Y:S02]  /*0200*/  USHF.L.U32 UR5, UR4, 0xb, URZ ;  /* 0x0000000b04057899 */ /* 0x000fe4000800063f */
[----:B------:R-:W-:Y:S01]  /*0210*/  USHF.L.U32 UR4, UR4, 0x1, URZ ;  /* 0x0000000104047899 */ /* 0x000fe2000800063f */
[----:B------:R-:W0:Y:S11]  /*0220*/  FENCE.VIEW.ASYNC.S ;  /* 0x00000000000073c6 */ /* 0x000e360000000000 */
[----:B0-----:R0:W1:Y:S01]  /*0230*/  SYNCS.EXCH.64 URZ, [UR8], UR4 ;  /* 0x00000004083f75b2 */ /* 0x0010620008000100 */
[----:B------:R0:W2:Y:S01]  /*0240*/  SYNCS.EXCH.64 URZ, [UR8+0x20], UR6 ;  /* 0x00002006083f75b2 */ /* 0x0000a20008000100 */
[----:B------:R0:W3:Y:S01]  /*0250*/  SYNCS.EXCH.64 URZ, [UR8+0x8], UR4 ;  /* 0x00000804083f75b2 */ /* 0x0000e20008000100 */
[----:B------:R0:W4:Y:S01]  /*0260*/  SYNCS.EXCH.64 URZ, [UR8+0x28], UR6 ;  /* 0x00002806083f75b2 */ /* 0x0001220008000100 */
[----:B------:R0:W0:Y:S01]  /*0270*/  SYNCS.EXCH.64 URZ, [UR8+0x10], UR4 ;  /* 0x00001004083f75b2 */ /* 0x0000220008000100 */
[----:B------:R0:W0:Y:S01]  /*0280*/  SYNCS.EXCH.64 URZ, [UR8+0x30], UR6 ;  /* 0x00003006083f75b2 */ /* 0x0000220008000100 */
[----:B------:R0:W0:Y:S01]  /*0290*/  SYNCS.EXCH.64 URZ, [UR8+0x18], UR4 ;  /* 0x00001804083f75b2 */ /* 0x0000220008000100 */
[----:B------:R0:W0:Y:S01]  /*02a0*/  SYNCS.EXCH.64 URZ, [UR8+0x38], UR6 ;  /* 0x00003806083f75b2 */ /* 0x0000220008000100 */
[----:B------:R-:W-:Y:S01]  /*02b0*/  NOP ;  /* 0x0000000000007918 */ /* 0x000fe20000000000 */
.L_x_2:
[----:B------:R-:W-:Y:S01]  /*02c0*/  SHF.R.S32.HI R7, RZ, 0x1f, R18 ;  /* 0x0000001fff077819 */ /* 0x000fe20000011412 */
[----:B------:R-:W5:Y:S01]  /*02d0*/  SHFL.IDX PT, R0, R0, RZ, 0x1f ;  /* 0x00001fff00007589 */ /* 0x000f6200000e0000 */
[----:B0-----:R-:W0:Y:S01]  /*02e0*/  S2UR UR8, SR_CTAID.X ;  /* 0x00000000000879c3 */ /* 0x001e220000002500 */
[----:B------:R-:W-:Y:S02]  /*02f0*/  ELECT P0, URZ, PT ;  /* 0x00000000003f782f */ /* 0x000fe40003800000 */
[----:B------:R-:W-:Y:S01]  /*0300*/  LEA.HI R7, R7, R18, RZ, 0x7 ;  /* 0x0000001207077211 */ /* 0x000fe200078f38ff */
[----:B------:R-:W1:Y:S01]  /*0310*/  S2R R4, SR_CTAID.Y ;  /* 0x0000000000047919 */ /* 0x000e620000002600 */
[----:B------:R-:W-:Y:S01]  /*0320*/  ULDC UR4, c[0x0][0x154] ;  /* 0x0000550000047ab9 */ /* 0x000fe20000000800 */
[----:B------:R-:W-:Y:S01]  /*0330*/  NOP ;  /* 0x0000000000007918 */ /* 0x000fe20000000000 */
[----:B------:R-:W-:Y:S01]  /*0340*/  LOP3.LUT R7, R7, 0xffffff80, RZ, 0xc0, !PT ;  /* 0xffffff8007077812 */ /* 0x000fe200078ec0ff */
[----:B------:R-:W-:Y:S01]  /*0350*/  NOP ;  /* 0x0000000000007918 */ /* 0x000fe20000000000 */
[----:B------:R-:W2:Y:S03]  /*0360*/  LDC R12, c[0x0][0x140] ;  /* 0x00005000ff0c7b82 */ /* 0x000ea60000000800 */
[----:B------:R-:W-:-:S05]  /*0370*/  IMAD.IADD R7, R18, 0x1, -R7 ;  /* 0x0000000112077824 */ /* 0x000fca00078e0a07 */
[----:B------:R-:W-:Y:S02]  /*0380*/  SHF.R.S32.HI R6, RZ, 0x1f, R7 ;  /* 0x0000001fff067819 */ /* 0x000fe40000011407 */
[----:B------:R-:W-:Y:S02]  /*0390*/  LOP3.LUT P2, RZ, R7, 0x7, RZ, 0xc0, !PT ;  /* 0x0000000707ff7812 */ /* 0x000fe4000784c0ff */
[----:B------:R-:W-:Y:S02]  /*03a0*/  LEA.HI R6, R6, R7, RZ, 0x3 ;  /* 0x0000000706067211 */ /* 0x000fe400078f18ff */
[----:B-----5:R-:W-:Y:S02]  /*03b0*/  ISETP.NE.OR P0, PT, R0, RZ, !P0 ;  /* 0x000000ff0000720c */ /* 0x020fe40004705670 */
[--C-:B------:R-:W-:Y:S02]  /*03c0*/  SHF.R.S32.HI R0, RZ, 0x3, R6.reuse ;  /* 0x00000003ff007819 */ /* 0x100fe40000011406 */
[----:B------:R-:W-:-:S02]  /*03d0*/  SHF.R.S32.HI R9, RZ, 0x1f, R6 ;  /* 0x0000001fff097819 */ /* 0x000fc40000011406 */
[----:B------:R-:W-:Y:S02]  /*03e0*/  SHF.R.S32.HI R6, RZ, 0x1f, R3 ;  /* 0x0000001fff067819 */ /* 0x000fe40000011403 */
[----:B------:R-:W-:Y:S02]  /*03f0*/  LEA.HI R9, R9, R0, RZ, 0x2 ;  /* 0x0000000009097211 */ /* 0x000fe400078f10ff */
[----:B------:R-:W-:Y:S02]  /*0400*/  LEA.HI R6, R6, R3, RZ, 0x2 ;  /* 0x0000000306067211 */ /* 0x000fe400078f10ff */
[----:B-1----:R-:W-:Y:S01]  /*0410*/  I2FP.F32.U32 R8, R4 ;  /* 0x0000000400087245 */ /* 0x002fe20000201000 */
[----:B------:R-:W-:Y:S01]  /*0420*/  VOTEU.ALL UP0, P0 ;  /* 0x00000000003f7886 */ /* 0x000fe20000000000 */
[----:B------:R-:W-:Y:S01]  /*0430*/  LOP3.LUT R6, R6, 0x3ffffffc, RZ, 0xc0, !PT ;  /* 0x3ffffffc06067812 */ /* 0x000fe200078ec0ff */
[----:B------:R-:W-:Y:S01]  /*0440*/  VOTEU.ALL UP1, P0 ;  /* 0x00000000003f7886 */ /* 0x000fe20000020000 */
[----:B------:R-:W-:Y:S01]  /*0450*/  LOP3.LUT R9, R9, 0xfffffffc, RZ, 0xc0, !PT ;  /* 0xfffffffc09097812 */ /* 0x000fe200078ec0ff */
[----:B------:R-:W-:Y:S01]  /*0460*/  FMUL R10, R8, UR4 ;  /* 0x00000004080a7c20 */ /* 0x000fe20008400000 */
[----:B------:R-:W-:Y:S01]  /*0470*/  IADD3 R11, R3, -R6, RZ ;  /* 0x80000006030b7210 */ /* 0x000fe20007ffe0ff */
[----:B------:R-:W1:Y:S01]  /*0480*/  @!UP0 S2UR UR7, SR_CgaCtaId ;  /* 0x00000000000789c3 */ /* 0x000e620000008800 */
[----:B0-----:R-:W-:Y:S01]  /*0490*/  I2FP.F32.U32 R6, UR8 ;  /* 0x0000000800067c45 */ /* 0x001fe20008201000 */
[----:B------:R-:W-:Y:S01]  /*04a0*/  IMAD.IADD R0, R0, 0x1, -R9 ;  /* 0x0000000100007824 */ /* 0x000fe200078e0a09 */
[----:B------:R-:W-:Y:S01]  /*04b0*/  ULDC UR4, c[0x0][0x150] ;  /* 0x0000540000047ab9 */ /* 0x000fe20000000800 */
[----:B------:R-:W0:Y:S01]  /*04c0*/  F2I.U32.TRUNC.NTZ R10, R10 ;  /* 0x0000000a000a7305 */ /* 0x000e22000020f000 */
[----:B------:R-:W-:Y:S01]  /*04d0*/  SHF.R.S32.HI R3, RZ, 0x1f, R2 ;  /* 0x0000001fff037819 */ /* 0x000fe20000011402 */
[----:B------:R-:W-:Y:S01]  /*04e0*/  FMUL R6, R6, UR4 ;  /* 0x0000000406067c20 */ /* 0x000fe20008400000 */
[----:B------:R-:W-:Y:S01]  /*04f0*/  IMAD R11, R11, 0x4, R0 ;  /* 0x000000040b0b7824 */ /* 0x000fe200078e0200 */
[----:B------:R-:W5:Y:S01]  /*0500*/  LDC R9, c[0x0][0x148] ;  /* 0x00005200ff097b82 */ /* 0x000f620000000800 */
[----:B------:R-:W-:Y:S01]  /*0510*/  LEA.HI R3, R3, R2, RZ, 0x2 ;  /* 0x0000000203037211 */ /* 0x000fe200078f10ff */
[----:B------:R-:W-:Y:S01]  /*0520*/  UMOV UR4, 0x20 ;  /* 0x0000002000047882 */ /* 0x000fe20000000000 */
[----:B------:R-:W-:Y:S01]  /*0530*/  IMAD.SHL.U32 R22, R11, 0x4, RZ ;  /* 0x000000040b167824 */ /* 0x000fe200078e00ff */
[----:B------:R-:W3:Y:S01]  /*0540*/  F2I.U32.TRUNC.NTZ R6, R6 ;  /* 0x0000000600067305 */ /* 0x000ee2000020f000 */
[----:B------:R-:W-:Y:S01]  /*0550*/  LOP3.LUT R3, R3, 0xfffffffc, RZ, 0xc0, !PT ;  /* 0xfffffffc03037812 */ /* 0x000fe200078ec0ff */
[----:B------:R-:W-:Y:S01]  /*0560*/  @!UP0 UMOV UR6, 0x400 ;  /* 0x0000040000068882 */ /* 0x000fe20000000000 */
[----:B------:R-:W-:-:S04]  /*0570*/  @!UP0 UIADD3 UR4, -UR4, 0x100000, URZ ;  /* 0x0010000004048890 */ /* 0x000fc8000fffe13f */
[----:B------:R-:W-:Y:S02]  /*0580*/  @!UP0 USHF.L.U32 UR5, UR4, 0xb, URZ ;  /* 0x0000000b04058899 */ /* 0x000fe4000800063f */
[----:B------:R-:W-:Y:S01]  /*0590*/  @!UP0 USHF.L.U32 UR4, UR4, 0x1, URZ ;  /* 0x0000000104048899 */ /* 0x000fe2000800063f */
[----:B------:R-:W4:Y:S01]  /*05a0*/  LDC R8, c[0x0][0x144] ;  /* 0x00005100ff087b82 */ /* 0x000f220000000800 */
[----:B------:R-:W-:Y:S01]  /*05b0*/  IADD3 R0, R2, -R3, RZ ;  /* 0x8000000302007210 */ /* 0x000fe20007ffe0ff */
[----:B0-----:R-:W-:Y:S01]  /*05c0*/  IMAD.MOV R14, RZ, RZ, -R10 ;  /* 0x000000ffff0e7224 */ /* 0x001fe200078e0a0a */
[----:B------:R-:W-:Y:S02]  /*05d0*/  LOP3.LUT R22, R11, 0xc, R22, 0x78, !PT ;  /* 0x0000000c0b167812 */ /* 0x000fe400078e7816 */
[----:B------:R-:W-:Y:S01]  /*05e0*/  ISETP.NE.AND P1, PT, R0, 0x3, PT ;  /* 0x000000030000780c */ /* 0x000fe20003f25270 */
[----:B-1----:R-:W-:Y:S01]  /*05f0*/  @!UP0 ULEA UR6, UR7, UR6, 0x18 ;  /* 0x0000000607068291 */ /* 0x002fe2000f8ec03f */
[----:B--2---:R-:W-:Y:S01]  /*0600*/  ISETP.EQ.U32.AND P3, PT, R12, 0x1, PT ;  /* 0x000000010c00780c */ /* 0x004fe20003f62070 */
[----:B------:R-:W-:Y:S01]  /*0610*/  VOTEU.ALL UP0, P0 ;  /* 0x00000000003f7886 */ /* 0x000fe20000000000 */
[----:B---3--:R-:W-:Y:S01]  /*0620*/  IMAD.MOV R3, RZ, RZ, -R6 ;  /* 0x000000ffff037224 */ /* 0x008fe200078e0a06 */
[----:B------:R-:W-:-:S02]  /*0630*/  ISETP.EQ.OR P1, PT, R0, RZ, !P1 ;  /* 0x000000ff0000720c */ /* 0x000fc40004f22670 */
[----:B------:R-:W-:Y:S01]  /*0640*/  ISETP.LT.U32.AND P0, PT, R22, 0x8, !P2 ;  /* 0x000000081600780c */ /* 0x000fe20005701070 */
[----:B-----5:R-:W-:Y:S01]  /*0650*/  IMAD R7, R9, R14, R4 ;  /* 0x0000000e09077224 */ /* 0x020fe200078e0204 */
[C---:B------:R-:W-:Y:S02]  /*0660*/  ISETP.EQ.AND P1, PT, R5.reuse, RZ, P1 ;  /* 0x000000ff0500720c */ /* 0x040fe40000f22270 */
[----:B------:R-:W-:Y:S01]  /*0670*/  ISETP.NE.AND P2, PT, R5, RZ, PT ;  /* 0x000000ff0500720c */ /* 0x000fe20003f45270 */
[----:B------:R-:W0:Y:S02]  /*0680*/  FENCE.VIEW.ASYNC.S ;  /* 0x00000000000073c6 */ /* 0x000e240000000000 */
[----:B0-----:R0:W1:Y:S01]  /*0690*/  @!UP0 SYNCS.EXCH.64 URZ, [UR6+0x50], UR4 ;  /* 0x00005004063f85b2 */ /* 0x0010620008000100 */
[----:B------:R-:W-:Y:S02]  /*06a0*/  ISETP.NE.AND P4, PT, R7, R22, PT ;  /* 0x000000160700720c */ /* 0x000fe40003f85270 */
[----:B------:R-:W-:Y:S01]  /*06b0*/  SEL R19, RZ, 0x1, !P1 ;  /* 0x00000001ff137807 */ /* 0x000fe20004800000 */
[----:B----4-:R-:W-:Y:S01]  /*06c0*/  IMAD R3, R8, R3, UR8 ;  /* 0x0000000808037e24 */ /* 0x010fe2000f8e0203 */
[----:B------:R-:W-:-:S04]  /*06d0*/  IADD3 R8, R5, -0x1, RZ ;  /* 0xffffffff05087810 */ /* 0x000fc80007ffe0ff */
[----:B------:R-:W-:Y:S02]  /*06e0*/  ISETP.EQ.OR P4, PT, R3, RZ, !P4 ;  /* 0x000000ff0300720c */ /* 0x000fe40006782670 */
[----:B------:R-:W-:Y:S02]  /*06f0*/  ISETP.GE.U32.AND P5, PT, R8, 0x2, PT ;  /* 0x000000020800780c */ /* 0x000fe40003fa6070 */
[----:B------:R-:W-:Y:S02]  /*0700*/  PLOP3.LUT P0, PT, P0, P4, PT, 0x80, 0x0 ;  /* 0x000000000000781c */ /* 0x000fe40000709070 */
[----:B------:R-:W-:Y:S01]  /*0710*/  SEL R19, R19, 0x2, P5 ;  /* 0x0000000213137807 */ /* 0x000fe20002800000 */
[----:B------:R0:W2:Y:S01]  /*0720*/  @!UP1 SYNCS.EXCH.64 URZ, [UR6+0x58], UR4 ;  /* 0x00005804063f95b2 */ /* 0x0000a20008000100 */
[----:B------:R-:W-:Y:S01]  /*0730*/  P2R R156, PR, RZ, 0x1 ;  /* 0x00000001ff9c7803 */ /* 0x000fe20000000000 */
[----:B------:R-:W-:Y:S01]  /*0740*/  NOP ;  /* 0x0000000000007918 */ /* 0x000fe20000000000 */
[----:B0-----:R-:W-:Y:S07]  /*0750*/  @!P3 BRA `(.L_x_3) ;  /* 0x000000000008b947 */ /* 0x001fee0003800000 */
[----:B-12---:R-:W-:Y:S01]  /*0760*/  UCGABAR_ARV ;  /* 0x00000000000079c7 */ /* 0x006fe20008000000 */
[----:B------:R-:W-:Y:S05]  /*0770*/  BRA `(.L_x_4) ;  /* 0x0000000000047947 */ /* 0x000fea0003800000 */
.L_x_3:
[----:B-12---:R-:W-:Y:S01]  /*0780*/  NOP ;  /* 0x0000000000007918 */ /* 0x006fe20000000000 */
.L_x_4:
[----:B------:R-:W0:Y:S01]  /*0790*/  LDC R2, c[0x0][0x65c] ;  /* 0x00019700ff027b82 */ /* 0x000e220000000800 */
[----:B------:R-:W-:Y:S02]  /*07a0*/  IMAD.U32 R6, RZ, RZ, UR8 ;  /* 0x00000008ff067e24 */ /* 0x000fe4000f8e00ff */
[----:B------:R-:W-:Y:S01]  /*07b0*/  IMAD.MOV.U32 R7, RZ, RZ, RZ ;  /* 0x000000ffff077224 */ /* 0x000fe200078e00ff */
[----:B0-----:R-:W-:-:S04]  /*07c0*/  ISETP.NE.AND P1, PT, R2, 0x1, PT ;  /* 0x000000010200780c */ /* 0x001fc80003f25270 */
[----:B------:R-:W-:-:S09]  /*07d0*/  P2R R5, PR, RZ, 0x2 ;  /* 0x00000002ff057803 */ /* 0x000fd20000000000 */
[----:B------:R-:W0:Y:S01]  /*07e0*/  @P1 LDC R17, c[0x0][0x10] ;  /* 0x00000400ff111b82 */ /* 0x000e220000000800 */
[----:B------:R-:W-:Y:S01]  /*07f0*/  @P1 IMAD.MOV.U32 R5, RZ, RZ, RZ ;  /* 0x000000ffff051224 */ /* 0x000fe200078e00ff */
[----:B------:R-:W-:-:S06]  /*0800*/  @P1 MOV R13, RZ ;  /* 0x000000ff000d1202 */ /* 0x000fcc0000000f00 */
[----:B------:R-:W1:Y:S01]  /*0810*/  @!P1 LDC R11, c[0x0][0xc] ;  /* 0x00000300ff0b9b82 */ /* 0x000e620000000800 */
[----:B0-----:R-:W-:-:S04]  /*0820*/  @P1 IMAD.WIDE.U32 R16, R17, UR8, R4 ;  /* 0x0000000811101c25 */ /* 0x001fc8000f8e0004 */
[----:B------:R-:W-:Y:S02]  /*0830*/  @P1 IMAD.IADD R17, R17, 0x1, R13 ;  /* 0x0000000111111824 */ /* 0x000fe400078e020d */
[----:B-1----:R-:W-:-:S04]  /*0840*/  @!P1 IMAD.WIDE.U32 R6, R4, R11, R6 ;  /* 0x0000000b04069225 */ /* 0x002fc800078e0006 */
[----:B------:R-:W-:Y:S01]  /*0850*/  @!P1 IMAD.MOV.U32 R17, RZ, RZ, R7 ;  /* 0x000000ffff119224 */ /* 0x000fe200078e0007 */
[----:B------:R-:W-:Y:S01]  /*0860*/  @!P1 MOV R16, R6 ;  /* 0x0000000600109202 */ /* 0x000fe20000000f00 */
[----:B------:R-:W-:Y:S06]  /*0870*/  @!P3 BRA `(.L_x_5) ;  /* 0x00000000000cb947 */ /* 0x000fec0003800000 */
[----:B------:R-:W-:Y:S01]  /*0880*/  UCGABAR_WAIT ;  /* 0x0000000000007dc7 */ /* 0x000fe20008000000 */
[----:B------:R-:W-:Y:S01]  /*0890*/  CCTL.IVALL ;  /* 0x00000000ff00798f */ /* 0x000fe20002000000 */
[----:B------:R-:W-:Y:S05]  /*08a0*/  BRA `(.L_x_6) ;  /* 0x0000000000047947 */ /* 0x000fea0003800000 */
.L_x_5:
[----:B------:R-:W-:Y:S06]  /*08b0*/  BAR.SYNC.DEFER_BLOCKING 0x0 ;  /* 0x0000000000007b1d */ /* 0x000fec0000010000 */
.L_x_6:
[----:B------:R-:W-:Y:S05]  /*08c0*/  @!P2 BRA `(.L_x_7) ;  /* 0x000000880060a947 */ /* 0x000fea0003800000 */
[----:B------:R-:W-:-:S13]  /*08d0*/  ISETP.GT.U32.AND P0, PT, R8, 0x1, PT ;  /* 0x000000010800780c */ /* 0x000fda0003f04070 */
[----:B------:R-:W-:Y:S05]  /*08e0*/  @P0 EXIT ;  /* 0x000000000000094d */ /* 0x000fea0003800000 */
[----:B------:R-:W-:Y:S01]  /*08f0*/  ULDC.64 UR4, c[0x0][0x650] ;  /* 0x0001940000047ab9 */ /* 0x000fe20000000a00 */
[----:B------:R-:W-:Y:S01]  /*0900*/  PRMT R0, RZ, 0x7610, R0 ;  /* 0x00007610ff007816 */ /* 0x000fe20000000000 */
[----:B------:R-:W-:Y:S01]  /*0910*/  IMAD.MOV.U32 R152, RZ, RZ, -0x1 ;  /* 0xffffffffff987424 */ /* 0x000fe200078e00ff */
[----:B------:R-:W-:Y:S01]  /*0920*/  ISETP.GE.U32.AND P0, PT, R16, UR4, PT ;  /* 0x0000000410007c0c */ /* 0x000fe2000bf06070 */
[----:B------:R-:W-:Y:S01]  /*0930*/  IMAD.MOV.U32 R23, RZ, RZ, -0x1 ;  /* 0xffffffffff177424 */ /* 0x000fe200078e00ff */
[----:B------:R-:W-:Y:S02]  /*0940*/  MOV R153, 0xffffffff ;  /* 0xffffffff00997802 */ /* 0x000fe40000000f00 */
[----:B------:R-:W-:-:S13]  /*0950*/  ISETP.GE.U32.AND.EX P0, PT, R17, UR5, PT, P0 ;  /* 0x0000000511007c0c */ /* 0x000fda000bf06100 */
[----:B------:R-:W-:Y:S05]  /*0960*/  @P0 BRA `(.L_x_8) ;  /* 0x00000004002c0947 */ /* 0x000fea0003800000 */
[----:B------:R-:W0:Y:S01]  /*0970*/  LDC.64 R20, c[0x0][0x628] ;  /* 0x00018a00ff147b82 */ /* 0x000e220000000a00 */
[----:B------:R-:W-:Y:S01]  /*0980*/  IMAD.MOV.U32 R6, RZ, RZ, R16 ;  /* 0x000000ffff067224 */ /* 0x000fe200078e0010 */
[----:B------:R-:W-:-:S06]  /*0990*/  MOV R7, R17 ;  /* 0x0000001100077202 */ /* 0x000fcc0000000f00 */
[----:B------:R-:W1:Y:S08]  /*09a0*/  LDC R0, c[0x0][0x630] ;  /* 0x00018c00ff007b82 */ /* 0x000e700000000800 */
[----:B------:R-:W2:Y:S01]  /*09b0*/  LDC.64 R24, c[0x0][0x620] ;  /* 0x00018800ff187b82 */ /* 0x000ea20000000a00 */
[----:B0-----:R-:W-:-:S04]  /*09c0*/  ISETP.NE.U32.AND P0, PT, R20, RZ, PT ;  /* 0x000000ff1400720c */ /* 0x001fc80003f05070 */
[----:B------:R-:W-:-:S13]  /*09d0*/  ISETP.NE.AND.EX P0, PT, R21, RZ, PT, P0 ;  /* 0x000000ff1500720c */ /* 0x000fda0003f05300 */
[----:B-12---:R-:W-:Y:S05]  /*09e0*/  @!P0 BRA `(.L_x_9) ;  /* 0x0000000000288947 */ /* 0x006fea0003800000 */
[----:B------:R-:W0:Y:S02]  /*09f0*/  LDC R13, c[0x0][0x634] ;  /* 0x00018d00ff0d7b82 */ /* 0x000e240000000800 */
[----:B0-----:R-:W-:-:S05]  /*0a00*/  IADD3 R13, P0, R16, R13, RZ ;  /* 0x0000000d100d7210 */ /* 0x001fca0007f1e0ff */
[----:B------:R-:W-:-:S04]  /*0a10*/  IMAD.X R15, RZ, RZ, R17, P0 ;  /* 0x000000ffff0f7224 */ /* 0x000fc800000e0611 */
[----:B------:R-:W-:-:S04]  /*0a20*/  IMAD.WIDE.U32 R6, R15, R20, RZ ;  /* 0x000000140f067225 */ /* 0x000fc800078e00ff */
[----:B------:R-:W-:-:S04]  /*0a30*/  IMAD.WIDE.U32 R10, P0, R13, R21, R6 ;  /* 0x000000150d0a7225 */ /* 0x000fc80007800006 */
[----:B------:R-:W-:Y:S01]  /*0a40*/  IMAD.WIDE.U32 R6, R13, R20, RZ ;  /* 0x000000140d067225 */ /* 0x000fe200078e00ff */
[----:B------:R-:W-:-:S03]  /*0a50*/  MOV R12, R11 ;  /* 0x0000000b000c7202 */ /* 0x000fc60000000f00 */
[----:B------:R-:W-:Y:S01]  /*0a60*/  IMAD.X R13, RZ, RZ, RZ, P0 ;  /* 0x000000ffff0d7224 */ /* 0x000fe200000e06ff */
[----:B------:R-:W-:-:S05]  /*0a70*/  IADD3 RZ, P0, R7, R10, RZ ;  /* 0x0000000a07ff7210 */ /* 0x000fca0007f1e0ff */
[----:B------:R-:W-:-:S08]  /*0a80*/  IMAD.WIDE.U32.X R6, R15, R21, R12, P0 ;  /* 0x000000150f067225 */ /* 0x000fd000000e040c */
.L_x_9:
[----:B------:R-:W0:Y:S01]  /*0a90*/  LDC.64 R20, c[0x0][0x640] ;  /* 0x00019000ff147b82 */ /* 0x000e220000000a00 */
[--C-:B------:R-:W-:Y:S01]  /*0aa0*/  SHF.R.U64 R27, R6, R0, R7.reuse ;  /* 0x00000000061b7219 */ /* 0x100fe20000001207 */
[----:B------:R-:W-:Y:S01]  /*0ab0*/  IMAD R28, R9, R14, R4 ;  /* 0x0000000e091c7224 */ /* 0x000fe200078e0204 */
[----:B------:R-:W-:Y:S02]  /*0ac0*/  SHF.R.U32.HI R0, RZ, R0, R7 ;  /* 0x00000000ff007219 */ /* 0x000fe40000011607 */
[----:B------:R-:W-:-:S03]  /*0ad0*/  IADD3 R5, P0, RZ, -R27, RZ ;  /* 0x8000001bff057210 */ /* 0x000fc60007f1e0ff */
[----:B------:R-:W1:Y:S02]  /*0ae0*/  LDC R8, c[0x0][0x618] ;  /* 0x00018600ff087b82 */ /* 0x000e640000000800 */
[----:B------:R-:W-:-:S04]  /*0af0*/  IMAD.X R7, RZ, RZ, ~R0, P0 ;  /* 0x000000ffff077224 */ /* 0x000fc800000e0e00 */
[-C--:B------:R-:W-:Y:S02]  /*0b00*/  IMAD R0, R7, R24.reuse, RZ ;  /* 0x0000001807007224 */ /* 0x080fe400078e02ff */
[----:B------:R-:W2:Y:S01]  /*0b10*/  LDC R11, c[0x0][0x608] ;  /* 0x00018200ff0b7b82 */ /* 0x000ea20000000800 */
[----:B------:R-:W-:-:S04]  /*0b20*/  IMAD.WIDE.U32 R6, R5, R24, R16 ;  /* 0x0000001805067225 */ /* 0x000fc800078e0010 */
[----:B------:R-:W-:Y:S02]  /*0b30*/  IMAD R5, R5, R25, R0 ;  /* 0x0000001905057224 */ /* 0x000fe400078e0200 */
[----:B------:R-:W-:Y:S01]  /*0b40*/  IMAD.MOV.U32 R25, RZ, RZ, 0x1 ;  /* 0x00000001ff197424 */ /* 0x000fe200078e00ff */
[----:B------:R-:W3:Y:S01]  /*0b50*/  LDC R12, c[0x0][0x658] ;  /* 0x00019600ff0c7b82 */ /* 0x000ee20000000800 */
[----:B0-----:R-:W-:Y:S01]  /*0b60*/  ISETP.NE.U32.AND P0, PT, R20, RZ, PT ;  /* 0x000000ff1400720c */ /* 0x001fe20003f05070 */
[----:B------:R-:W-:Y:S01]  /*0b70*/  IMAD.IADD R5, R7, 0x1, R5 ;  /* 0x0000000107057824 */ /* 0x000fe200078e0205 */
[----:B------:R-:W-:Y:S02]  /*0b80*/  MOV R7, 0xffffffff ;  /* 0xffffffff00077802 */ /* 0x000fe40000000f00 */
[----:B------:R-:W-:-:S03]  /*0b90*/  ISETP.NE.AND.EX P0, PT, R21, RZ, PT, P0 ;  /* 0x000000ff1500720c */ /* 0x000fc60003f05300 */
[----:B------:R-:W0:Y:S01]  /*0ba0*/  LDC R15, c[0x0][0x600] ;  /* 0x00018000ff0f7b82 */ /* 0x000e220000000800 */
[-CC-:B-1----:R-:W-:Y:S02]  /*0bb0*/  SHF.R.U64 R13, R6, R8.reuse, R5.reuse ;  /* 0x00000008060d7219 */ /* 0x182fe40000001205 */
[----:B------:R-:W-:-:S05]  /*0bc0*/  SHF.R.U32.HI R0, RZ, R8, R5 ;  /* 0x00000008ff007219 */ /* 0x000fca0000011605 */
[----:B------:R-:W1:Y:S01]  /*0bd0*/  LDC R23, c[0x0][0x648] ;  /* 0x00019200ff177b82 */ /* 0x000e620000000800 */
[-CC-:B--2---:R-:W-:Y:S02]  /*0be0*/  SHF.R.U64 R29, R13, R11.reuse, R0.reuse ;  /* 0x0000000b0d1d7219 */ /* 0x184fe40000001200 */
[----:B------:R-:W-:-:S05]  /*0bf0*/  SHF.R.U32.HI R5, RZ, R11, R0 ;  /* 0x0000000bff057219 */ /* 0x000fca0000011600 */
[----:B------:R-:W2:Y:S01]  /*0c00*/  LDC R24, c[0x0][0x638] ;  /* 0x00018e00ff187b82 */ /* 0x000ea20000000800 */
[-CC-:B---3--:R-:W-:Y:S02]  /*0c10*/  SHF.R.U64 R14, R29, R12.reuse, R5.reuse ;  /* 0x0000000c1d0e7219 */ /* 0x188fe40000001205 */
[-C--:B------:R-:W-:Y:S02]  /*0c20*/  SHF.L.U32 R0, R7, R12.reuse, RZ ;  /* 0x0000000c07007219 */ /* 0x080fe400000006ff */
[----:B------:R-:W-:Y:S01]  /*0c30*/  SHF.R.U32.HI R5, RZ, R12, R5 ;  /* 0x0000000cff057219 */ /* 0x000fe20000011605 */
[----:B------:R-:W-:Y:S01]  /*0c40*/  IMAD.MOV.U32 R4, RZ, RZ, R14 ;  /* 0x000000ffff047224 */ /* 0x000fe200078e000e */
[----:B------:R-:W-:Y:S01]  /*0c50*/  LOP3.LUT R10, RZ, R0, RZ, 0x33, !PT ;  /* 0x00000000ff0a7212 */ /* 0x000fe200078e33ff */
[----:B------:R-:W3:Y:S01]  /*0c60*/  LDC R26, c[0x0][0x610] ;  /* 0x00018400ff1a7b82 */ /* 0x000ee20000000800 */
[----:B------:R-:W-:Y:S05]  /*0c70*/  @!P0 BRA `(.L_x_10) ;  /* 0x0000000000288947 */ /* 0x000fea0003800000 */
[----:B------:R-:W4:Y:S02]  /*0c80*/  LDC R9, c[0x0][0x64c] ;  /* 0x00019300ff097b82 */ /* 0x000f240000000800 */
[----:B----4-:R-:W-:-:S04]  /*0c90*/  IADD3 R9, P0, R14, R9, RZ ;  /* 0x000000090e097210 */ /* 0x010fc80007f1e0ff */
[----:B------:R-:W-:-:S05]  /*0ca0*/  IADD3.X R11, RZ, R5, RZ, P0, !PT ;  /* 0x00000005ff0b7210 */ /* 0x000fca00007fe4ff */
[----:B------:R-:W-:-:S04]  /*0cb0*/  IMAD.WIDE.U32 R4, R11, R20, RZ ;  /* 0x000000140b047225 */ /* 0x000fc800078e00ff */
[----:B------:R-:W-:-:S04]  /*0cc0*/  IMAD.WIDE.U32 R6, P0, R9, R21, R4 ;  /* 0x0000001509067225 */ /* 0x000fc80007800004 */
[----:B------:R-:W-:-:S04]  /*0cd0*/  IMAD.WIDE.U32 R4, R9, R20, RZ ;  /* 0x0000001409047225 */ /* 0x000fc800078e00ff */
[----:B------:R-:W-:Y:S01]  /*0ce0*/  IMAD.X R9, RZ, RZ, RZ, P0 ;  /* 0x000000ffff097224 */ /* 0x000fe200000e06ff */
[----:B------:R-:W-:Y:S01]  /*0cf0*/  IADD3 RZ, P0, R5, R6, RZ ;  /* 0x0000000605ff7210 */ /* 0x000fe20007f1e0ff */
[----:B------:R-:W-:-:S04]  /*0d00*/  IMAD.MOV.U32 R8, RZ, RZ, R7 ;  /* 0x000000ffff087224 */ /* 0x000fc800078e0007 */
[----:B------:R-:W-:-:S08]  /*0d10*/  IMAD.WIDE.U32.X R4, R11, R21, R8, P0 ;  /* 0x000000150b047225 */ /* 0x000fd000000e0408 */
.L_x_10:
[----:B-1----:R-:W-:Y:S02]  /*0d20*/  SHF.R.U64 R4, R4, R23, R5 ;  /* 0x0000001704047219 */ /* 0x002fe40000001205 */
[----:B------:R-:W-:Y:S02]  /*0d30*/  SHF.L.U32 R0, R25, R12, RZ ;  /* 0x0000000c19007219 */ /* 0x000fe400000006ff */
[----:B------:R-:W-:Y:S01]  /*0d40*/  LOP3.LUT R5, R29, R10, RZ, 0xc0, !PT ;  /* 0x0000000a1d057212 */ /* 0x000fe200078ec0ff */
[----:B------:R-:W-:Y:S01]  /*0d50*/  IMAD.MOV R7, RZ, RZ, -R4 ;  /* 0x000000ffff077224 */ /* 0x000fe200078e0a04 */
[----:B0-----:R-:W-:Y:S02]  /*0d60*/  IADD3 R6, R15, -0x1, RZ ;  /* 0xffffffff0f067810 */ /* 0x001fe40007ffe0ff */
[----:B------:R-:W-:Y:S01]  /*0d70*/  SEL R3, R3, R28, !P1 ;  /* 0x0000001c03037207 */ /* 0x000fe20004800000 */
[----:B------:R-:W-:Y:S01]  /*0d80*/  IMAD R4, R0, R4, R5 ;  /* 0x0000000400047224 */ /* 0x000fe200078e0205 */
[----:B------:R-:W-:Y:S01]  /*0d90*/  LOP3.LUT R6, R13, R6, RZ, 0xc0, !PT ;  /* 0x000000060d067212 */ /* 0x000fe200078ec0ff */
[----:B--2---:R-:W-:Y:S01]  /*0da0*/  IMAD R0, R7, R24, R14 ;  /* 0x0000001807007224 */ /* 0x004fe200078e020e */
[----:B------:R-:W-:Y:S01]  /*0db0*/  MOV R23, R27 ;  /* 0x0000001b00177202 */ /* 0x000fe20000000f00 */
[----:B---3--:R-:W-:-:S02]  /*0dc0*/  IMAD R3, R4, R26, R3 ;  /* 0x0000001a04037224 */ /* 0x008fc400078e0203 */
[----:B------:R-:W-:Y:S02]  /*0dd0*/  IMAD R152, R0, R15, R6 ;  /* 0x0000000f00987224 */ /* 0x000fe400078e0206 */
[----:B------:R-:W-:-:S03]  /*0de0*/  IMAD.MOV.U32 R4, RZ, RZ, 0x1 ;  /* 0x00000001ff047424 */ /* 0x000fc600078e00ff */
[----:B------:R-:W-:Y:S02]  /*0df0*/  SEL R153, R152, R3, !P1 ;  /* 0x0000000398997207 */ /* 0x000fe40004800000 */
[----:B------:R-:W-:Y:S02]  /*0e00*/  PRMT R0, R4, 0x7610, R0 ;  /* 0x0000761004007816 */ /* 0x000fe40000000000 */
[----:B------:R-:W-:-:S07]  /*0e10*/  SEL R152, R3, R152, !P1 ;  /* 0x0000009803987207 */ /* 0x000fce0004800000 */
.L_x_8:
[----:B------:R-:W-:-:S08]  /*0e20*/  NOP ;  /* 0x0000000000007918 */ /* 0x000fd00000000000 */
[----:B------:R-:W0:Y:S02]  /*0e30*/  USETMAXREG.TRY_ALLOC.CTAPOOL UP0, 0xe8 ;  /* 0x000000e8000079c8 */ /* 0x000e240008000600 */
[----:B0-----:R-:W-:-:S13]  /*0e40*/  PLOP3.LUT P0, PT, PT, PT, UP0, 0x80, 0x0 ;  /* 0x000000000000781c */ /* 0x001fda0003f0f008 */
[----:B------:R-:W-:Y:S05]  /*0e50*/  @!P0 BRA `(.L_x_8) ;  /* 0xfffffffc00f08947 */ /* 0x000fea000383ffff */
[----:B------:R-:W-:Y:S01]  /*0e60*/  ULDC.64 UR4, c[0x0][0x598] ;  /* 0x0001660000047ab9 */ /* 0x000fe20000000a00 */
[----:B------:R-:W-:Y:S01]  /*0e70*/  ULDC.64 UR36, c[0x0][0x208] ;  /* 0x0000820000247ab9 */ /* 0x000fe20000000a00 */
[----:B------:R-:W-:-:S04]  /*0e80*/  ISETP.NE.U32.AND P0, PT, RZ, UR4, PT ;  /* 0x00000004ff007c0c */ /* 0x000fc8000bf05070 */
[----:B------:R-:W-:-:S13]  /*0e90*/  ISETP.NE.AND.EX P0, PT, RZ, UR5, PT, P0 ;  /* 0x00000005ff007c0c */ /* 0x000fda000bf05300 */
[----:B------:R-:W-:Y:S05]  /*0ea0*/  @!P0 BRA `(.L_x_11) ;  /* 0x00000000001c8947 */ /* 0x000fea0003800000 */
[----:B------:R-:W0:Y:S02]  /*0eb0*/  LDC.64 R4, c[0x0][0x598] ;  /* 0x00016600ff047b82 */ /* 0x000e240000000a00 */
[----:B0-----:R-:W2:Y:S02]  /*0ec0*/  LDG.E.64 R4, desc[UR36][R4.64] ;  /* 0x0000002404047981 */ /* 0x001ea4000c1e1b00 */
[----:B--2---:R-:W-:-:S04]  /*0ed0*/  ISETP.NE.U32.AND P0, PT, R4, RZ, PT ;  /* 0x000000ff0400720c */ /* 0x004fc80003f05070 */
[----:B------:R-:W-:-:S13]  /*0ee0*/  ISETP.NE.AND.EX P0, PT, R5, RZ, PT, P0 ;  /* 0x000000ff0500720c */ /* 0x000fda0003f05300 */
[----:B------:R-:W-:Y:S05]  /*0ef0*/  @!P0 BRA `(.L_x_11) ;  /* 0x0000000000088947 */ /* 0x000fea0003800000 */
[----:B------:R0:W5:Y:S01]  /*0f00*/  LD.E R154, desc[UR36][R4.64] ;  /* 0x00000024049a7980 */ /* 0x000162000c101900 */
[----:B------:R-:W-:Y:S05]  /*0f10*/  BRA `(.L_x_12) ;  /* 0x0000000000247947 */ /* 0x000fea0003800000 */
.L_x_11:
[----:B------:R-:W-:Y:S02]  /*0f20*/  ULDC.64 UR4, c[0x0][0x588] ;  /* 0x0001620000047ab9 */ /* 0x000fe40000000a00 */
[----:B------:R-:W-:-:S04]  /*0f30*/  ISETP.NE.U32.AND P0, PT, RZ, UR4, PT ;  /* 0x00000004ff007c0c */ /* 0x000fc8000bf05070 */
[----:B------:R-:W-:-:S13]  /*0f40*/  ISETP.NE.AND.EX P0, PT, RZ, UR5, PT, P0 ;  /* 0x00000005ff007c0c */ /* 0x000fda000bf05300 */
[----:B------:R-:W-:Y:S05]  /*0f50*/  @!P0 BRA `(.L_x_13) ;  /* 0x00000000000c8947 */ /* 0x000fea0003800000 */
[----:B------:R-:W0:Y:S02]  /*0f60*/  LDC.64 R154, c[0x0][0x588] ;  /* 0x00016200ff9a7b82 */ /* 0x000e240000000a00 */
[----:B0-----:R1:W5:Y:S01]  /*0f70*/  LDG.E R154, desc[UR36][R154.64] ;  /* 0x000000249a9a7981 */ /* 0x001362000c1e1900 */
[----:B------:R-:W-:Y:S05]  /*0f80*/  BRA `(.L_x_12) ;  /* 0x0000000000087947 */ /* 0x000fea0003800000 */
.L_x_13:
[----:B------:R-:W-:Y:S02]  /*0f90*/  ULDC UR4, c[0x0][0x580] ;  /* 0x0001600000047ab9 */ /* 0x000fe40000000800 */
[----:B------:R-:W-:-:S07]  /*0fa0*/  IMAD.U32 R154, RZ, RZ, UR4 ;  /* 0x00000004ff9a7e24 */ /* 0x000fce000f8e00ff */
.L_x_12:
[----:B------:R-:W-:Y:S02]  /*0fb0*/  ULDC.64 UR4, c[0x0][0x5a0] ;  /* 0x0001680000047ab9 */ /* 0x000fe40000000a00 */
[----:B------:R-:W-:-:S04]  /*0fc0*/  ISETP.NE.U32.AND P0, PT, RZ, UR4, PT ;  /* 0x00000004ff007c0c */ /* 0x000fc8000bf05070 */
[----:B------:R-:W-:-:S13]  /*0fd0*/  ISETP.NE.AND.EX P0, PT, RZ, UR5, PT, P0 ;  /* 0x00000005ff007c0c */ /* 0x000fda000bf05300 */
[----:B------:R-:W-:Y:S05]  /*0fe0*/  @!P0 BRA `(.L_x_14) ;  /* 0x00000000001c8947 */ /* 0x000fea0003800000 */
[----:B0-----:R-:W0:Y:S02]  /*0ff0*/  LDC.64 R4, c[0x0][0x5a0] ;  /* 0x00016800ff047b82 */ /* 0x001e240000000a00 */
[----:B0-----:R-:W2:Y:S02]  /*1000*/  LDG.E.64 R4, desc[UR36][R4.64] ;  /* 0x0000002404047981 */ /* 0x001ea4000c1e1b00 */
[----:B--2---:R-:W-:-:S04]  /*1010*/  ISETP.NE.U32.AND P0, PT, R4, RZ, PT ;  /* 0x000000ff0400720c */ /* 0x004fc80003f05070 */
[----:B------:R-:W-:-:S13]  /*1020*/  ISETP.NE.AND.EX P0, PT, R5, RZ, PT, P0 ;  /* 0x000000ff0500720c */ /* 0x000fda0003f05300 */
[----:B------:R-:W-:Y:S05]  /*1030*/  @!P0 BRA `(.L_x_14) ;  /* 0x0000000000088947 */ /* 0x000fea0003800000 */
[----:B-1----:R0:W5:Y:S01]  /*1040*/  LD.E R155, desc[UR36][R4.64] ;  /* 0x00000024049b7980 */ /* 0x002162000c101900 */
[----:B------:R-:W-:Y:S05]  /*1050*/  BRA `(.L_x_15) ;  /* 0x0000000000247947 */ /* 0x000fea0003800000 */
.L_x_14:
[----:B------:R-:W-:Y:S02]  /*1060*/  ULDC.64 UR4, c[0x0][0x590] ;  /* 0x0001640000047ab9 */ /* 0x000fe40000000a00 */
[----:B------:R-:W-:-:S04]  /*1070*/  ISETP.NE.U32.AND P0, PT, RZ, UR4, PT ;  /* 0x00000004ff007c0c */ /* 0x000fc8000bf05070 */
[----:B------:R-:W-:-:S13]  /*1080*/  ISETP.NE.AND.EX P0, PT, RZ, UR5, PT, P0 ;  /* 0x00000005ff007c0c */ /* 0x000fda000bf05300 */
[----:B------:R-:W-:Y:S05]  /*1090*/  @!P0 BRA `(.L_x_16) ;  /* 0x00000000000c8947 */ /* 0x000fea0003800000 */
[----:B0-----:R-:W1:Y:S02]  /*10a0*/  LDC.64 R4, c[0x0][0x590] ;  /* 0x00016400ff047b82 */ /* 0x001e640000000a00 */
[----:B-1----:R1:W5:Y:S01]  /*10b0*/  LDG.E R155, desc[UR36][R4.64] ;  /* 0x00000024049b7981 */ /* 0x002362000c1e1900 */
[----:B------:R-:W-:Y:S05]  /*10c0*/  BRA `(.L_x_15) ;  /* 0x0000000000087947 */ /* 0x000fea0003800000 */
.L_x_16:
[----:B------:R-:W-:Y:S02]  /*10d0*/  ULDC UR4, c[0x0][0x584] ;  /* 0x0001610000047ab9 */ /* 0x000fe40000000800 */
[----:B-1----:R-:W-:-:S07]  /*10e0*/  IMAD.U32 R155, RZ, RZ, UR4 ;  /* 0x00000004ff9b7e24 */ /* 0x002fce000f8e00ff */
.L_x_15:
[----:B------:R-:W-:-:S13]  /*10f0*/  LOP3.LUT P0, RZ, R0, 0xff, RZ, 0xc0, !PT ;  /* 0x000000ff00ff7812 */ /* 0x000fda000780c0ff */
[----:B------:R-:W-:Y:S05]  /*1100*/  @!P0 EXIT ;  /* 0x000000000000894d */ /* 0x000fea0003800000 */
[----:B------:R-:W-:Y:S01]  /*1110*/  ULDC UR4, c[0x0][0x28c] ;  /* 0x0000a30000047ab9 */ /* 0x000fe20000000800 */
[----:B------:R-:W-:Y:S01]  /*1120*/  LOP3.LUT R164, R19, 0x1, RZ, 0xfc, !PT ;  /* 0x0000000113a47812 */ /* 0x000fe200078efcff */
[----:B------:R-:W-:Y:S01]  /*1130*/  UIADD3 UR4, UR4, 0x1f, URZ ;  /* 0x0000001f04047890 */ /* 0x000fe2000fffe03f */
[----:B------:R-:W-:Y:S01]  /*1140*/  UMOV UR38, URZ ;  /* 0x0000003f00267c82 */ /* 0x000fe20008000000 */
[----:B------:R-:W-:Y:S02]  /*1150*/  UMOV UR39, URZ ;  /* 0x0000003f00277c82 */ /* 0x000fe40008000000 */
[----:B------:R-:W-:-:S04]  /*1160*/  USHF.R.S32.HI UR5, URZ, 0x1f, UR4 ;  /* 0x0000001f3f057899 */ /* 0x000fc80008011404 */
[----:B------:R-:W-:-:S04]  /*1170*/  ULEA.HI UR5, UR5, UR4, URZ, 0x5 ;  /* 0x0000000405057291 */ /* 0x000fc8000f8f283f */
[----:B------:R-:W-:-:S12]  /*1180*/  USHF.R.S32.HI UR40, URZ, 0x5, UR5 ;  /* 0x000000053f287899 */ /* 0x000fd80008011405 */
.L_x_288:
[----:B------:R-:W-:Y:S01]  /*1190*/  LOP3.LUT R0, R18, 0x80, RZ, 0xc0, !PT ;  /* 0x0000008012007812 */ /* 0x000fe200078ec0ff */
[----:B--2---:R-:W2:Y:S01]  /*11a0*/  S2UR UR7, SR_CgaCtaId ;  /* 0x00000000000779c3 */ /* 0x004ea20000008800 */
[----:B------:R-:W-:Y:S02]  /*11b0*/  UMOV UR6, 0x400 ;  /* 0x0000040000067882 */ /* 0x000fe40000000000 */
[----:B------:R-:W-:-:S06]  /*11c0*/  SHF.R.U32.HI R0, RZ, 0x7, R0 ;  /* 0x00000007ff007819 */ /* 0x000fcc0000011600 */
[----:B---3--:R-:W3:Y:S01]  /*11d0*/  SHFL.IDX PT, R0, R0, RZ, 0x1f ;  /* 0x00001fff00007589 */ /* 0x008ee200000e0000 */
[----:B--2---:R-:W-:Y:S01]  /*11e0*/  ULEA UR6, UR7, UR6, 0x18 ;  /* 0x0000000607067291 */ /* 0x004fe2000f8ec03f */
[----:B---3--:R-:W-:-:S13]  /*11f0*/  R2UR UR4, R0 ;  /* 0x00000000000472ca */ /* 0x008fda00000e0000 */
[----:B------:R-:W-:-:S04]  /*1200*/  ULEA.HI UR5, UR4, UR4, URZ, 0x1 ;  /* 0x0000000404057291 */ /* 0x000fc8000f8f083f */
[----:B------:R-:W-:-:S04]  /*1210*/  ULOP3.LUT UR5, UR5, 0x7fffe, URZ, 0xc0, !UPT ;  /* 0x0007fffe05057892 */ /* 0x000fc8000f8ec03f */
[----:B------:R-:W-:-:S03]  /*1220*/  UIADD3 UR5, UR4, -UR5, URZ ;  /* 0x8000000504057290 */ /* 0x000fc6000fffe03f */
[----:B------:R-:W-:Y:S01]  /*1230*/  ULDC UR4, c[0x0][0x28c] ;  /* 0x0000a30000047ab9 */ /* 0x000fe20000000800 */
[----:B------:R-:W-:Y:S01]  /*1240*/  ULEA UR5, UR5, UR6, 0xd ;  /* 0x0000000605057291 */ /* 0x000fe2000f8e683f */
[----:B------:R-:W-:-:S03]  /*1250*/  ISETP.LT.AND P0, PT, RZ, UR4, PT ;  /* 0x00000004ff007c0c */ /* 0x000fc6000bf01270 */
[----:B------:R-:W-:-:S04]  /*1260*/  UIADD3 UR5, UR5, 0x100, URZ ;  /* 0x0000010005057890 */ /* 0x000fc8000fffe03f */
[----:B------:R-:W-:-:S04]  /*1270*/  USHF.R.U32.HI UR5, URZ, 0x4, UR5 ;  /* 0x000000043f057899 */ /* 0x000fc80008011605 */
[----:B------:R-:W-:Y:S02]  /*1280*/  ULOP3.LUT UR41, UR5, 0x3fff, URZ, 0xc0, !UPT ;  /* 0x00003fff05297892 */ /* 0x000fe4000f8ec03f */
[----:B-1--4-:R-:W-:Y:S10]  /*1290*/  @P0 BRA `(.L_x_17) ;  /* 0x0000000000400947 */ /* 0x012ff40003800000 */
[----:B------:R-:W-:Y:S01]  /*12a0*/  MOV R0, 0x0 ;  /* 0x0000000000007802 */ /* 0x000fe20000000f00 */
[----:B------:R-:W-:Y:S01]  /*12b0*/  ULDC.64 UR4, c[0x4][0x68] ;  /* 0x01001a0000047ab9 */ /* 0x000fe20000000a00 */
[----:B------:R-:W-:Y:S01]  /*12c0*/  ULDC.64 UR6, c[0x4][0x8] ;  /* 0x0100020000067ab9 */ /* 0x000fe20000000a00 */
[----:B01----:R-:W-:Y:S01]  /*12d0*/  MOV R4, UR4 ;  /* 0x0000000400047c02 */ /* 0x003fe20008000f00 */
[----:B------:R0:W1:Y:S01]  /*12e0*/  LDC.64 R14, c[0x4][R0] ;  /* 0x01000000000e7b82 */ /* 0x0000620000000a00 */
[----:B------:R-:W-:Y:S01]  /*12f0*/  IMAD.U32 R5, RZ, RZ, UR5 ;  /* 0x00000005ff057e24 */ /* 0x000fe2000f8e00ff */
[----:B------:R-:W-:Y:S01]  /*1300*/  ULDC.64 UR4, c[0x4][0x70] ;  /* 0x01001c0000047ab9 */ /* 0x000fe20000000a00 */
[----:B------:R-:W-:Y:S01]  /*1310*/  IMAD.U32 R10, RZ, RZ, UR6 ;  /* 0x00000006ff0a7e24 */ /* 0x000fe2000f8e00ff */
[----:B------:R-:W-:Y:S01]  /*1320*/  MOV R7, UR5 ;  /* 0x0000000500077c02 */ /* 0x000fe20008000f00 */
[----:B------:R-:W-:Y:S01]  /*1330*/  IMAD.U32 R6, RZ, RZ, UR4 ;  /* 0x00000004ff067e24 */ /* 0x000fe2000f8e00ff */
[----:B------:R-:W-:Y:S01]  /*1340*/  MOV R8, 0x1e1 ;  /* 0x000001e100087802 */ /* 0x000fe20000000f00 */
[----:B------:R-:W-:-:S02]  /*1350*/  IMAD.U32 R11, RZ, RZ, UR7 ;  /* 0x00000007ff0b7e24 */ /* 0x000fc4000f8e00ff */
[----:B------:R-:W-:Y:S02]  /*1360*/  IMAD.MOV.U32 R12, RZ, RZ, 0x1 ;  /* 0x00000001ff0c7424 */ /* 0x000fe400078e00ff */
[----:B0-----:R-:W-:-:S07]  /*1370*/  IMAD.MOV.U32 R13, RZ, RZ, RZ ;  /* 0x000000ffff0d7224 */ /* 0x001fce00078e00ff */
[----:B------:R-:W-:-:S07]  /*1380*/  LEPC R20, `(.L_x_17) ;  /* 0x000000001014794e */ /* 0x000fce0000000000 */
[----:B-1---5:R-:W-:Y:S05]  /*1390*/  CALL.ABS.NOINC R14 ;  /* 0x000000000e007343 */ /* 0x022fea0003c00000 */
.L_x_17:
[----:B------:R-:W-:-:S13]  /*13a0*/  ISETP.NE.AND P0, PT, R164, 0x3, PT ;  /* 0x00000003a400780c */ /* 0x000fda0003f05270 */
[----:B------:R-:W-:Y:S05]  /*13b0*/  @!P0 BRA `(.L_x_18) ;  /* 0x0000000000048947 */ /* 0x000fea0003800000 */
[----:B------:R-:W-:Y:S01]  /*13c0*/  BPT.TRAP 0x1 ;  /* 0x000000040000795c */ /* 0x000fe20000300000 */
.L_x_18:
[----:B------:R-:W2:Y:S01]  /*13d0*/  S2UR UR5, SR_CgaCtaId ;  /* 0x00000000000579c3 */ /* 0x000ea20000008800 */
[----:B------:R-:W-:Y:S01]  /*13e0*/  UMOV UR4, 0x400 ;  /* 0x0000040000047882 */ /* 0x000fe20000000000 */
[----:B------:R-:W-:Y:S01]  /*13f0*/  IMAD.U32 R0, RZ, RZ, UR38 ;  /* 0x00000026ff007e24 */ /* 0x000fe2000f8e00ff */
[----:B------:R-:W-:-:S04]  /*1400*/  MOV R3, UR39 ;  /* 0x0000002700037c02 */ /* 0x000fc80008000f00 */
[----:B------:R-:W-:Y:S01]  /*1410*/  SHF.L.U32 R0, R0, 0x1f, RZ ;  /* 0x0000001f00007819 */ /* 0x000fe200000006ff */
[----:B--2---:R-:W-:-:S06]  /*1420*/  ULEA UR4, UR5, UR4, 0x18 ;  /* 0x0000000405047291 */ /* 0x004fcc000f8ec03f */
[----:B------:R-:W-:-:S05]  /*1430*/  IMAD.U32 R6, RZ, RZ, UR4 ;  /* 0x00000004ff067e24 */ /* 0x000fca000f8e00ff */
[----:B------:R-:W-:-:S04]  /*1440*/  LEA R3, R3, R6, 0x3 ;  /* 0x0000000603037211 */ /* 0x000fc800078e18ff */
[----:B------:R2:W3:Y:S01]  /*1450*/  SYNCS.PHASECHK.TRANS64.TRYWAIT P1, [R3+URZ], R0 ;  /* 0x00000000030075a7 */ /* 0x0004e2000802017f */
[----:B------:R-:W-:Y:S05]  /*1460*/  @!P0 BRA `(.L_x_19) ;  /* 0x0000000000048947 */ /* 0x000fea0003800000 */
[----:B------:R-:W-:Y:S01]  /*1470*/  BPT.TRAP 0x1 ;  /* 0x000000040000795c */ /* 0x000fe20000300000 */
.L_x_19:
[----:B---3--:R-:W-:Y:S05]  /*1480*/  @P1 BRA `(.L_x_20) ;  /* 0x0000000000081947 */ /* 0x008fea0003800000 */
[----:B------:R-:W3:Y:S02]  /*1490*/  SYNCS.PHASECHK.TRANS64.TRYWAIT P1, [R3+URZ], R0 ;  /* 0x00000000030075a7 */ /* 0x000ee4000802017f */
[----:B---3--:R-:W-:Y:S05]  /*14a0*/  @!P1 BRA `(.L_x_21) ;  /* 0x0000009000d49947 */ /* 0x008fea0003800000 */
.L_x_20:
[----:B------:R-:W-:-:S04]  /*14b0*/  UISETP.LT.AND UP0, UPT, UR40, 0x1, UPT ;  /* 0x000000012800788c */ /* 0x000fc8000bf01270 */
[----:B------:R-:W-:-:S06]  /*14c0*/  USEL UR4, UR40, 0x1, UP0 ;  /* 0x0000000128047887 */ /* 0x000fcc0008000000 */
[----:B--23--:R-:W-:Y:S01]  /*14d0*/  IMAD.U32 R0, RZ, RZ, UR4 ;  /* 0x00000004ff007e24 */ /* 0x00cfe2000f8e00ff */
[----:B------:R-:W-:Y:S05]  /*14e0*/  WARPSYNC.ALL ;  /* 0x0000000000007948 */ /* 0x000fea0003800000 */
[----:B------:R-:W-:-:S04]  /*14f0*/  IADD3 R0, -R0, UR40, RZ ;  /* 0x0000002800007c10 */ /* 0x000fc8000fffe1ff */
[----:B------:R-:W-:Y:S02]  /*1500*/  ISETP.GE.AND P1, PT, R0, 0x1, PT ;  /* 0x000000010000780c */ /* 0x000fe40003f26270 */
[----:B------:R-:W-:Y:S01]  /*1510*/  R2UR UR4, R6 ;  /* 0x00000000060472ca */ /* 0x000fe200000e0000 */
[----:B------:R-:W-:Y:S01]  /*1520*/  WARPGROUP.ARRIVE ;  /* 0x00000000000079c5 */ /* 0x000fe20000000000 */
[----:B------:R-:W-:Y:S01]  /*1530*/  UMOV UR9, 0x40000040 ;  /* 0x4000004000097882 */ /* 0x000fe20000000000 */
[----:B------:R-:W-:-:S10]  /*1540*/  UMOV UR11, 0x40000040 ;  /* 0x40000040000b7882 */ /* 0x000fd40000000000 */
[----:B------:R-:W-:-:S04]  /*1550*/  UIADD3 UR4, UR4, 0x20100, URZ ;  /* 0x0002010004047890 */ /* 0x000fc8000fffe03f */
[----:B------:R-:W-:-:S04]  /*1560*/  USHF.R.U32.HI UR4, URZ, 0x4, UR4 ;  /* 0x000000043f047899 */ /* 0x000fc80008011604 */
[----:B------:R-:W-:Y:S02]  /*1570*/  ULOP3.LUT UR5, UR4, 0x3fff, URZ, 0xc0, !UPT ;  /* 0x00003fff04057892 */ /* 0x000fe4000f8ec03f */
[----:B------:R-:W-:Y:S02]  /*1580*/  ULOP3.LUT UR4, UR41, 0x10000, URZ, 0xfc, !UPT ;  /* 0x0001000029047892 */ /* 0x000fe4000f8efc3f */
[----:B------:R-:W-:Y:S02]  /*1590*/  ULOP3.LUT UR5, UR5, 0x10000, URZ, 0xfc, !UPT ;  /* 0x0001000005057892 */ /* 0x000fe4000f8efc3f */
[----:B------:R-:W-:Y:S02]  /*15a0*/  ULEA UR6, UR39, UR4, 0xb ;  /* 0x0000000427067291 */ /* 0x000fe4000f8e583f */
[----:B------:R-:W-:-:S05]  /*15b0*/  ULEA UR7, UR39, UR5, 0xa ;  /* 0x0000000527077291 */ /* 0x000fca000f8e503f */
[----:B------:R-:W-:Y:S02]  /*15c0*/  UMOV UR8, UR6 ;  /* 0x0000000600087c82 */ /* 0x000fe40008000000 */
[----:B------:R-:W-:Y:S02]  /*15d0*/  UMOV UR10, UR7 ;  /* 0x00000007000a7c82 */ /* 0x000fe40008000000 */
[----:B------:R-:W-:Y:S01]  /*15e0*/  HGMMA.64x128x8.F32.TF32 R88, gdesc[UR8], RZ, !UPT, gsb0 ;  /* 0x05e00000085879f0 */ /* 0x000fe2000c0028ff */
[----:B------:R-:W-:Y:S01]  /*15f0*/  UIADD3 UR8, UR6, 0x400, URZ ;  /* 0x0000040006087890 */ /* 0x000fe2000fffe03f */
[----:B------:R-:W-:Y:S01]  /*1600*/  UMOV UR9, 0x40000040 ;  /* 0x4000004000097882 */ /* 0x000fe20000000000 */
[----:B------:R-:W-:Y:S02]  /*1610*/  WARPGROUP.DEPBAR.LE gsb0, 0x0 ;  /* 0x00008000000079c5 */ /* 0x000fe40000010000 */
[----:B------:R-:W-:-:S07]  /*1620*/  WARPGROUP.ARRIVE ;  /* 0x00000000000079c5 */ /* 0x000fce0000000000 */
[----:B------:R-:W-:Y:S01]  /*1630*/  HGMMA.64x128x8.F32.TF32 R24, gdesc[UR8], RZ, !UPT, gsb0 ;  /* 0x05e00000081879f0 */ /* 0x000fe2000c0028ff */
[----:B------:R-:W-:Y:S02]  /*1640*/  UIADD3 UR8, UR6, 0x2, URZ ;  /* 0x0000000206087890 */ /* 0x000fe4000fffe03f */
[----:B------:R-:W-:Y:S01]  /*1650*/  UIADD3 UR10, UR7, 0x2, URZ ;  /* 0x00000002070a7890 */ /* 0x000fe2000fffe03f */
[----:B------:R-:W-:Y:S01]  /*1660*/  UMOV UR9, 0x40000040 ;  /* 0x4000004000097882 */ /* 0x000fe20000000000 */
[----:B------:R-:W-:Y:S01]  /*1670*/  UMOV UR11, 0x40000040 ;  /* 0x40000040000b7882 */ /* 0x000fe20000000000 */
[----:B------:R-:W-:Y:S02]  /*1680*/  WARPGROUP.DEPBAR.LE gsb0, 0x0 ;  /* 0x00008000000079c5 */ /* 0x000fe40000010000 */
[----:B------:R-:W-:-:S06]  /*1690*/  WARPGROUP.ARRIVE ;  /* 0x00000000000079c5 */ /* 0x000fcc0000000000 */
[----:B------:R-:W-:Y:S01]  /*16a0*/  HGMMA.64x128x8.F32.TF32 R88, gdesc[UR8], R88, gsb0 ;  /* 0x05e00000085879f0 */ /* 0x000fe20008002858 */
[----:B------:R-:W-:Y:S01]  /*16b0*/  UIADD3 UR8, UR6, 0x402, URZ ;  /* 0x0000040206087890 */ /* 0x000fe2000fffe03f */
[----:B------:R-:W-:Y:S01]  /*16c0*/  UMOV UR9, 0x40000040 ;  /* 0x4000004000097882 */ /* 0x000fe20000000000 */
[----:B------:R-:W-:Y:S02]  /*16d0*/  WARPGROUP.DEPBAR.LE gsb0, 0x0 ;  /* 0x00008000000079c5 */ /* 0x000fe40000010000 */
[----:B------:R-:W-:-:S07]  /*16e0*/  WARPGROUP.ARRIVE ;  /* 0x00000000000079c5 */ /* 0x000fce0000000000 */
[----:B------:R-:W-:Y:S01]  /*16f0*/  HGMMA.64x128x8.F32.TF32 R24, gdesc[UR8], R24, gsb0 ;  /* 0x05e00000081879f0 */ /* 0x000fe20008002818 */
        /* <DEDUP_REMOVED lines=23> */
[----:B------:R-:W-:Y:S03]  /*1870*/  HGMMA.64x128x8.F32.TF32 R24, gdesc[UR8], R24, gsb0 ;  /* 0x05e00000081879f0 */ /* 0x000fe60008002818 */
[----:B------:R-:W-:Y:S02]  /*1880*/  WARPGROUP.DEPBAR.LE gsb0, 0x0 ;  /* 0x00008000000079c5 */ /* 0x000fe40000010000 */
[----:B------:R-:W-:Y:S05]  /*1890*/  @!P1 BRA `(.L_x_22) ;  /* 0x0000000400749947 */ /* 0x000fea0003800000 */
[----:B------:R-:W-:Y:S02]  /*18a0*/  UIADD3 UR6, UR39, 0x1, URZ ;  /* 0x0000000127067890 */ /* 0x000fe4000fffe03f */
[----:B------:R-:W-:Y:S02]  /*18b0*/  IMAD.U32 R3, RZ, RZ, UR39 ;  /* 0x00000027ff037e24 */ /* 0x000fe4000f8e00ff */
[----:B------:R-:W-:-:S04]  /*18c0*/  UISETP.NE.AND UP0, UPT, UR6, 0x4, UPT ;  /* 0x000000040600788c */ /* 0x000fc8000bf05270 */
[----:B------:R-:W-:Y:S02]  /*18d0*/  USEL UR7, URZ, 0x1, UP0 ;  /* 0x000000013f077887 */ /* 0x000fe40008000000 */
[----:B------:R-:W-:Y:S02]  /*18e0*/  USEL UR6, UR6, URZ, UP0 ;  /* 0x0000003f06067287 */ /* 0x000fe40008000000 */
[----:B------:R-:W-:-:S06]  /*18f0*/  ULOP3.LUT UR7, UR38, UR7, URZ, 0x3c, !UPT ;  /* 0x0000000726077292 */ /* 0x000fcc000f8e3c3f */
[----:B------:R-:W-:-:S07]  /*1900*/  MOV R7, UR7 ;  /* 0x0000000700077c02 */ /* 0x000fce0008000f00 */
.L_x_29:
[----:B------:R-:W-:Y:S05]  /*1910*/  @!P0 BRA `(.L_x_23) ;  /* 0x0000000000048947 */ /* 0x000fea0003800000 */
[----:B------:R-:W-:Y:S01]  /*1920*/  BPT.TRAP 0x1 ;  /* 0x000000040000795c */ /* 0x000fe20000300000 */
.L_x_23:
[----:B------:R-:W2:Y:S01]  /*1930*/  S2UR UR8, SR_CgaCtaId ;  /* 0x00000000000879c3 */ /* 0x000ea20000008800 */
[----:B------:R-:W-:Y:S01]  /*1940*/  UMOV UR7, 0x400 ;  /* 0x0000040000077882 */ /* 0x000fe20000000000 */
[----:B01----:R-:W-:Y:S01]  /*1950*/  IMAD.U32 R5, RZ, RZ, UR6 ;  /* 0x00000006ff057e24 */ /* 0x003fe2000f8e00ff */
[----:B------:R-:W-:Y:S01]  /*1960*/  SHF.L.U32 R4, R7, 0x1f, RZ ;  /* 0x0000001f07047819 */ /* 0x000fe200000006ff */
[----:B--2---:R-:W-:-:S06]  /*1970*/  ULEA UR7, UR8, UR7, 0x18 ;  /* 0x0000000708077291 */ /* 0x004fcc000f8ec03f */
[----:B------:R-:W-:-:S05]  /*1980*/  IMAD.U32 R6, RZ, RZ, UR7 ;  /* 0x00000007ff067e24 */ /* 0x000fca000f8e00ff */
[----:B------:R-:W-:-:S04]  /*1990*/  LEA R5, R5, R6, 0x3 ;  /* 0x0000000605057211 */ /* 0x000fc800078e18ff */
[----:B------:R0:W1:Y:S01]  /*19a0*/  SYNCS.PHASECHK.TRANS64.TRYWAIT P1, [R5+URZ], R4 ;  /* 0x00000004050075a7 */ /* 0x000062000802017f */
[----:B------:R-:W-:Y:S05]  /*19b0*/  @!P0 BRA `(.L_x_24) ;  /* 0x0000000000048947 */ /* 0x000fea0003800000 */
[----:B------:R-:W-:Y:S01]  /*19c0*/  BPT.TRAP 0x1 ;  /* 0x000000040000795c */ /* 0x000fe20000300000 */
.L_x_24:
[----:B-1----:R-:W-:Y:S05]  /*19d0*/  @P1 BRA `(.L_x_25) ;  /* 0x0000000000081947 */ /* 0x002fea0003800000 */
[----:B------:R-:W1:Y:S02]  /*19e0*/  SYNCS.PHASECHK.TRANS64.TRYWAIT P1, [R5+URZ], R4 ;  /* 0x00000004050075a7 */ /* 0x000e64000802017f */
[----:B-1----:R-:W-:Y:S05]  /*19f0*/  @!P1 BRA `(.L_x_26) ;  /* 0x0000008c00949947 */ /* 0x002fea0003800000 */
.L_x_25:
[----:B------:R-:W-:Y:S01]  /*1a00*/  ULEA UR7, UR6, UR4, 0xb ;  /* 0x0000000406077291 */ /* 0x000fe2000f8e583f */
[----:B------:R-:W-:Y:S01]  /*1a10*/  WARPGROUP.ARRIVE ;  /* 0x00000000000079c5 */ /* 0x000fe20000000000 */
[----:B------:R-:W-:Y:S01]  /*1a20*/  ULEA UR12, UR6, UR5, 0xa ;  /* 0x00000005060c7291 */ /* 0x000fe2000f8e503f */
[----:B------:R-:W-:Y:S01]  /*1a30*/  UMOV UR9, 0x40000040 ;  /* 0x4000004000097882 */ /* 0x000fe20000000000 */
[----:B------:R-:W-:-:S03]  /*1a40*/  UMOV UR11, 0x40000040 ;  /* 0x40000040000b7882 */ /* 0x000fc60000000000 */
[----:B------:R-:W-:Y:S02]  /*1a50*/  UMOV UR8, UR7 ;  /* 0x0000000700087c82 */ /* 0x000fe40008000000 */
[----:B------:R-:W-:Y:S02]  /*1a60*/  UMOV UR10, UR12 ;  /* 0x0000000c000a7c82 */ /* 0x000fe40008000000 */
        /* <DEDUP_REMOVED lines=44> */
[----:B------:R-:W-:Y:S01]  /*1d30*/  BPT.TRAP 0x1 ;  /* 0x000000040000795c */ /* 0x000fe20000300000 */
.L_x_27:
[----:B------:R-:W-:-:S13]  /*1d40*/  ISETP.NE.AND P1, PT, R156, RZ, PT ;  /* 0x000000ff9c00720c */ /* 0x000fda0003f25270 */
[----:B01----:R-:W-:-:S04]  /*1d50*/  @P1 IMAD R4, R3, 0x8, R6 ;  /* 0x0000000803041824 */ /* 0x003fc800078e0206 */
[----:B------:R-:W-:-:S05]  /*1d60*/  @P1 VIADD R5, R4, 0x20 ;  /* 0x0000002004051836 */ /* 0x000fca0000000000 */
[----:B------:R-:W-:-:S04]  /*1d70*/  @P1 PRMT R5, R22, 0x654, R5 ;  /* 0x0000065416051816 */ /* 0x000fc80000000005 */
[----:B------:R0:W-:Y:S01]  /*1d80*/  @P1 SYNCS.ARRIVE.TRANS64.RED.A1T0 RZ, [R5+URZ], RZ ;  /* 0x000000ff05ff19a7 */ /* 0x0001e2000810043f */
[----:B------:R-:W-:-:S13]  /*1d90*/  ISETP.GT.U32.AND P1, PT, R19, 0x1, PT ;  /* 0x000000011300780c */ /* 0x000fda0003f24070 */
[----:B0-----:R-:W-:Y:S05]  /*1da0*/  @P1 BRA `(.L_x_28) ;  /* 0x0000000000041947 */ /* 0x001fea0003800000 */
[----:B------:R-:W-:Y:S01]  /*1db0*/  BPT.TRAP 0x1 ;  /* 0x000000040000795c */ /* 0x000fe20000300000 */
.L_x_28:
[----:B------:R-:W-:Y:S01]  /*1dc0*/  UIADD3 UR6, UR6, 0x1, URZ ;  /* 0x0000000106067890 */ /* 0x000fe2000fffe03f */
[C---:B------:R-:W-:Y:S01]  /*1dd0*/  ISETP.GT.AND P2, PT, R0.reuse, 0x1, PT ;  /* 0x000000010000780c */ /* 0x040fe20003f44270 */
[----:B------:R-:W-:Y:S01]  /*1de0*/  VIADD R0, R0, 0xffffffff ;  /* 0xffffffff00007836 */ /* 0x000fe20000000000 */
[----:B------:R-:W-:Y:S01]  /*1df0*/  IADD3 R3, R3, 0x1, RZ ;  /* 0x0000000103037810 */ /* 0x000fe20007ffe0ff */
[----:B------:R-:W-:-:S03]  /*1e00*/  UISETP.NE.AND UP0, UPT, UR6, 0x4, UPT ;  /* 0x000000040600788c */ /* 0x000fc6000bf05270 */
[C---:B------:R-:W-:Y:S01]  /*1e10*/  ISETP.NE.AND P1, PT, R3.reuse, 0x4, PT ;  /* 0x000000040300780c */ /* 0x040fe20003f25270 */
[----:B------:R-:W-:Y:S02]  /*1e20*/  USEL UR7, URZ, 0x1, UP0 ;  /* 0x000000013f077887 */ /* 0x000fe40008000000 */
[----:B------:R-:W-:Y:S01]  /*1e30*/  USEL UR6, UR6, URZ, UP0 ;  /* 0x0000003f06067287 */ /* 0x000fe20008000000 */
[----:B------:R-:W-:-:S03]  /*1e40*/  SEL R3, R3, RZ, P1 ;  /* 0x000000ff03037207 */ /* 0x000fc60000800000 */
[----:B------:R-:W-:Y:S01]  /*1e50*/  LOP3.LUT R7, R7, UR7, RZ, 0x3c, !PT ;  /* 0x0000000707077c12 */ /* 0x000fe2000f8e3cff */
[----:B------:R-:W-:Y:S07]  /*1e60*/  @P2 BRA `(.L_x_29) ;  /* 0xfffffff800a82947 */ /* 0x000fee000383ffff */
.L_x_22:
[----:B------:R-:W2:Y:S02]  /*1e70*/  LDC R0, c[0x0][0x28c] ;  /* 0x0000a300ff007b82 */ /* 0x000ea40000000800 */
[----:B--2---:R-:W-:-:S13]  /*1e80*/  ISETP.GE.AND P1, PT, R0, 0x1, PT ;  /* 0x000000010000780c */ /* 0x004fda0003f26270 */
[----:B------:R-:W-:Y:S05]  /*1e90*/  @!P1 BRA `(.L_x_30) ;  /* 0x0000000000409947 */ /* 0x000fea0003800000 */
[----:B------:R-:W-:Y:S05]  /*1ea0*/  @!P0 BRA `(.L_x_31) ;  /* 0x0000000000048947 */ /* 0x000fea0003800000 */
[----:B------:R-:W-:Y:S01]  /*1eb0*/  BPT.TRAP 0x1 ;  /* 0x000000040000795c */ /* 0x000fe20000300000 */
.L_x_31:
[----:B------:R-:W-:Y:S01]  /*1ec0*/  ISETP.NE.AND P0, PT, R156, RZ, PT ;  /* 0x000000ff9c00720c */ /* 0x000fe20003f05270 */
[----:B------:R-:W-:-:S12]  /*1ed0*/  UISETP.LT.AND UP1, UPT, UR40, 0x1, UPT ;  /* 0x000000012800788c */ /* 0x000fd8000bf21270 */
[----:B------:R-:W-:-:S05]  /*1ee0*/  VOTEU.ANY UP0, P0 ;  /* 0x00000000003f7886 */ /* 0x000fca0000000100 */
[----:B------:R-:W-:-:S04]  /*1ef0*/  @UP0 USEL UR4, UR40, 0x1, UP1 ;  /* 0x0000000128040887 */ /* 0x000fc80008800000 */
[----:B------:R-:W-:-:S06]  /*1f00*/  @UP0 UIADD3 UR4, UR39, UR40, -UR4 ;  /* 0x0000002827040290 */ /* 0x000fcc000fffe804 */
[----:B------:R-:W-:-:S05]  /*1f10*/  IMAD.U32 R0, RZ, RZ, UR4 ;  /* 0x00000004ff007e24 */ /* 0x000fca000f8e00ff */
[----:B------:R-:W-:-:S04]  /*1f20*/  @P0 SHF.L.U32 R0, R0, 0x3, RZ ;  /* 0x0000000300000819 */ /* 0x000fc800000006ff */
[----:B------:R-:W-:-:S04]  /*1f30*/  @P0 LOP3.LUT R0, R0, 0x18, RZ, 0xc0, !PT ;  /* 0x0000001800000812 */ /* 0x000fc800078ec0ff */
[----:B------:R-:W-:-:S04]  /*1f40*/  @P0 IADD3 R3, R6, 0x20, R0 ;  /* 0x0000002006030810 */ /* 0x000fc80007ffe000 */
[----:B------:R-:W-:-:S04]  /*1f50*/  @P0 PRMT R3, R22, 0x654, R3 ;  /* 0x0000065416030816 */ /* 0x000fc80000000003 */
[----:B------:R2:W-:Y:S01]  /*1f60*/  @P0 SYNCS.ARRIVE.TRANS64.RED.A1T0 RZ, [R3+URZ], RZ ;  /* 0x000000ff03ff09a7 */ /* 0x0005e2000810043f */
[----:B------:R-:W-:-:S13]  /*1f70*/  ISETP.GT.U32.AND P0, PT, R19, 0x1, PT ;  /* 0x000000011300780c */ /* 0x000fda0003f04070 */
[----:B--2---:R-:W-:Y:S05]  /*1f80*/  @P0 BRA `(.L_x_30) ;  /* 0x0000000000040947 */ /* 0x004fea0003800000 */
[----:B------:R-:W-:Y:S01]  /*1f90*/  BPT.TRAP 0x1 ;  /* 0x000000040000795c */ /* 0x000fe20000300000 */
.L_x_30:
[----:B------:R-:W2:Y:S01]  /*1fa0*/  LDC R6, c[0x0][0x288] ;  /* 0x0000a200ff067b82 */ /* 0x000ea20000000800 */
[--C-:B------:R-:W-:Y:S01]  /*1fb0*/  SHF.R.U32.HI R0, RZ, 0x2, R18.reuse ;  /* 0x00000002ff007819 */ /* 0x100fe20000011612 */
[----:B------:R-:W-:Y:S01]  /*1fc0*/  UIADD3 UR39, UR40, UR39, URZ ;  /* 0x0000002728277290 */ /* 0x000fe2000fffe03f */
[----:B01----:R-:W-:Y:S01]  /*1fd0*/  SHF.R.U32.HI R5, RZ, 0x7, R18 ;  /* 0x00000007ff057819 */ /* 0x003fe20000011612 */
[----:B------:R-:W-:Y:S01]  /*1fe0*/  IMAD.SHL.U32 R11, R153, 0x80, RZ ;  /* 0x00000080990b7824 */ /* 0x000fe200078e00ff */
[----:B------:R-:W-:Y:S01]  /*1ff0*/  LOP3.LUT R3, R0, 0x7, RZ, 0xc0, !PT ;  /* 0x0000000700037812 */ /* 0x000fe200078ec0ff */
[----:B------:R-:W-:Y:S01]  /*2000*/  USHF.R.U32.HI UR4, URZ, 0x2, UR39 ;  /* 0x000000023f047899 */ /* 0x000fe20008011627 */
[----:B------:R-:W-:Y:S01]  /*2010*/  LOP3.LUT R4, R18, 0x60, RZ, 0xc0, !PT ;  /* 0x0000006012047812 */ /* 0x000fe200078ec0ff */
[----:B------:R-:W-:Y:S01]  /*2020*/  ULDC UR8, c[0x0][0x284] ;  /* 0x0000a10000087ab9 */ /* 0x000fe20000000800 */
[----:B------:R-:W-:Y:S01]  /*2030*/  LOP3.LUT R0, R5, 0x1, RZ, 0xc0, !PT ;  /* 0x0000000105007812 */ /* 0x000fe200078ec0ff */
[----:B------:R-:W-:Y:S01]  /*2040*/  ULOP3.LUT UR4, UR4, 0x1, URZ, 0xc0, !UPT ;  /* 0x0000000104047892 */ /* 0x000fe2000f8ec03f */
[----:B------:R-:W-:Y:S01]  /*2050*/  SHF.R.U32.HI R8, RZ, 0x1, R4 ;  /* 0x00000001ff087819 */ /* 0x000fe20000011604 */
[----:B------:R-:W-:Y:S01]  /*2060*/  UISETP.GT.U32.AND UP1, UPT, UR39, 0x3, UPT ;  /* 0x000000032700788c */ /* 0x000fe2000bf24070 */
[----:B------:R-:W-:Y:S01]  /*2070*/  SHF.R.S32.HI R15, RZ, 0x1f, R23 ;  /* 0x0000001fff0f7819 */ /* 0x000fe20000011417 */
[----:B------:R-:W-:Y:S01]  /*2080*/  IMAD.SHL.U32 R4, R0, 0x40, RZ ;  /* 0x0000004000047824 */ /* 0x000fe200078e00ff */
[----:B------:R-:W-:Y:S01]  /*2090*/  IADD3 R5, RZ, -R8, -R3 ;  /* 0x80000008ff057210 */ /* 0x000fe20007ffe803 */
[----:B------:R-:W-:Y:S01]  /*20a0*/  UISETP.NE.U32.AND UP0, UPT, UR4, 0x1, UPT ;  /* 0x000000010400788c */ /* 0x000fe2000bf05070 */
[----:B------:R-:W-:-:S02]  /*20b0*/  ULDC.64 UR6, c[0x0][0x5d0] ;  /* 0x0001740000067ab9 */ /* 0x000fc40000000a00 */
[----:B------:R-:W-:Y:S01]  /*20c0*/  LOP3.LUT R165, R4, 0x40, R3, 0xe2, !PT ;  /* 0x0000004004a57812 */ /* 0x000fe200078ee203 */
[----:B------:R-:W-:Y:S01]  /*20d0*/  IMAD R157, R0, -0x40, R5 ;  /* 0xffffffc0009d7824 */ /* 0x000fe200078e0205 */
[----:B------:R-:W-:Y:S01]  /*20e0*/  LOP3.LUT R3, R18, 0x3, RZ, 0xc0, !PT ;  /* 0x0000000312037812 */ /* 0x000fe200078ec0ff */
[----:B------:R-:W-:Y:S01]  /*20f0*/  IMAD.SHL.U32 R0, R152, 0x100, RZ ;  /* 0x0000010098007824 */ /* 0x000fe200078e00ff */
[----:B------:R-:W-:Y:S01]  /*2100*/  UISETP.LT.U32.AND UP1, UPT, UR40, 0x4, UP1 ;  /* 0x000000042800788c */ /* 0x000fe20008f21070 */
[----:B--2---:R-:W-:Y:S01]  /*2110*/  ISETP.GE.AND P0, PT, R11, R6, PT ;  /* 0x000000060b00720c */ /* 0x004fe20003f06270 */
[----:B------:R-:W-:Y:S01]  /*2120*/  UISETP.GT.U32.AND UP0, UPT, UR40, 0x3, !UP0 ;  /* 0x000000032800788c */ /* 0x000fe2000c704070 */
[----:B------:R-:W-:Y:S01]  /*2130*/  IMAD R10, R3, -0x2, R6 ;  /* 0xfffffffe030a7824 */ /* 0x000fe200078e0206 */
[----:B------:R-:W-:Y:S01]  /*2140*/  SHF.L.U32 R6, R18, 0x1, RZ ;  /* 0x0000000112067819 */ /* 0x000fe200000006ff */
[----:B------:R-:W-:Y:S01]  /*2150*/  IMAD R4, R15, UR6, RZ ;  /* 0x000000060f047c24 */ /* 0x000fe2000f8e02ff */
[----:B------:R-:W-:Y:S01]  /*2160*/  ISETP.GE.OR P0, PT, R0, UR8, P0 ;  /* 0x0000000800007c0c */ /* 0x000fe20008706670 */
[----:B------:R-:W-:Y:S01]  /*2170*/  USEL UR5, URZ, 0x1, !UP1 ;  /* 0x000000013f057887 */ /* 0x000fe2000c800000 */
[----:B------:R-:W-:Y:S01]  /*2180*/  LOP3.LUT R6, R11, 0x6, R6, 0xf8, !PT ;  /* 0x000000060b067812 */ /* 0x000fe200078ef806 */
[----:B------:R-:W-:Y:S01]  /*2190*/  USEL UR4, URZ, 0x1, !UP0 ;  /* 0x000000013f047887 */ /* 0x000fe2000c000000 */
[----:B------:R-:W-:Y:S01]  /*21a0*/  IMAD.WIDE R152, R152, 0x100, RZ ;  /* 0x0000010098987825 */ /* 0x000fe200078e02ff */
[----:B------:R-:W-:Y:S01]  /*21b0*/  ULOP3.LUT UR39, UR39, 0x3, URZ, 0xc0, !UPT ;  /* 0x0000000327277892 */ /* 0x000fe2000f8ec03f */
[----:B------:R-:W-:Y:S01]  /*21c0*/  SHF.R.S32.HI R7, RZ, 0x1f, R6 ;  /* 0x0000001fff077819 */ /* 0x000fe20000011406 */
[----:B------:R-:W-:Y:S01]  /*21d0*/  ULOP3.LUT UR38, UR4, UR38, UR5, 0x96, !UPT ;  /* 0x0000002604267292 */ /* 0x000fe2000f8e9605 */
[C---:B------:R-:W-:Y:S01]  /*21e0*/  IMAD R9, R23.reuse, UR7, R4 ;  /* 0x0000000717097c24 */ /* 0x040fe2000f8e0204 */
[----:B------:R-:W-:Y:S01]  /*21f0*/  IADD3 R157, -R0, UR8, R157 ;  /* 0x00000008009d7c10 */ /* 0x000fe2000fffe19d */
[----:B------:R-:W-:Y:S01]  /*2200*/  IMAD.MOV.U32 R3, RZ, RZ, -0x1 ;  /* 0xffffffffff037424 */ /* 0x000fe200078e00ff */
[----:B------:R-:W-:Y:S01]  /*2210*/  LOP3.LUT R165, R152, R165, R8, 0xfe, !PT ;  /* 0x000000a598a57212 */ /* 0x000fe200078efe08 */
[----:B------:R-:W-:Y:S01]  /*2220*/  IMAD.WIDE.U32 R4, R23, UR6, R6 ;  /* 0x0000000617047c25 */ /* 0x000fe2000f8e0006 */
[----:B------:R-:W-:-:S03]  /*2230*/  IADD3 R0, -R11, R10, RZ ;  /* 0x0000000a0b007210 */ /* 0x000fc60007ffe1ff */
[----:B------:R-:W-:Y:S02]  /*2240*/  IMAD.IADD R9, R5, 0x1, R9 ;  /* 0x0000000105097824 */ /* 0x000fe400078e0209 */
[----:B------:R-:W-:Y:S01]  /*2250*/  IMAD.MOV.U32 R8, RZ, RZ, R4 ;  /* 0x000000ffff087224 */ /* 0x000fe200078e0004 */
[----:B------:R-:W-:Y:S06]  /*2260*/  @P0 BRA `(.L_x_32) ;  /* 0x00000068004c0947 */ /* 0x000fec0003800000 */
[----:B------:R-:W0:Y:S01]  /*2270*/  LDC.64 R4, c[0x0][0x5c8] ;  /* 0x00017200ff047b82 */ /* 0x000e220000000a00 */
[----:B-----5:R-:W-:Y:S01]  /*2280*/  FSETP.NEU.AND P1, PT, R155, RZ, PT ;  /* 0x000000ff9b00720b */ /* 0x020fe20003f2d000 */
[----:B------:R-:W-:Y:S01]  /*2290*/  BSSY B0, `(.L_x_32) ;  /* 0x0000690000007945 */ /* 0x000fe20003800000 */
[----:B------:R-:W-:-:S04]  /*22a0*/  ISETP.GT.AND P0, PT, R157, RZ, PT ;  /* 0x000000ff9d00720c */ /* 0x000fc80003f04270 */
[----:B------:R-:W-:Y:S01]  /*22b0*/  ISETP.GT.AND P3, PT, R0, RZ, P0 ;  /* 0x000000ff0000720c */ /* 0x000fe20000764270 */
[-C--:B0-----:R-:W-:Y:S02]  /*22c0*/  IMAD R10, R153, R4.reuse, RZ ;  /* 0x00000004990a7224 */ /* 0x081fe400078e02ff */
[----:B------:R-:W-:-:S04]  /*22d0*/  IMAD.WIDE.U32 R168, R165, R4, R8 ;  /* 0x00000004a5a87225 */ /* 0x000fc800078e0008 */
[----:B------:R-:W-:-:S05]  /*22e0*/  IMAD R9, R165, R5, R10 ;  /* 0x00000005a5097224 */ /* 0x000fca00078e020a */
[----:B------:R-:W-:Y:S01]  /*22f0*/  IADD3 R171, R169, R9, RZ ;  /* 0x00000009a9ab7210 */ /* 0x000fe20007ffe0ff */
[----:B------:R-:W-:Y:S06]  /*2300*/  @!P1 BRA `(.L_x_33) ;  /* 0x0000004800fc9947 */ /* 0x000fec0003800000 */
[----:B------:R-:W0:Y:S01]  /*2310*/  LDC.64 R12, c[0x0][0x5b8] ;  /* 0x00016e00ff0c7b82 */ /* 0x000e220000000a00 */
[----:B------:R-:W-:-:S07]  /*2320*/  ULDC.64 UR4, c[0x0][0x5c0] ;  /* 0x0001700000047ab9 */ /* 0x000fce0000000a00 */
[----:B------:R-:W1:Y:S08]  /*2330*/  LDC.64 R20, c[0x0][0x5b0] ;  /* 0x00016c00ff147b82 */ /* 0x000e700000000a00 */
[----:B------:R-:W2:Y:S01]  /*2340*/  LDC.64 R8, c[0x0][0x5a8] ;  /* 0x00016a00ff087b82 */ /* 0x000ea20000000a00 */
[-C--:B0-----:R-:W-:Y:S02]  /*2350*/  IMAD R10, R15, R12.reuse, RZ ;  /* 0x0000000c0f0a7224 */ /* 0x081fe400078e02ff */
[----:B------:R-:W-:-:S04]  /*2360*/  IMAD.WIDE.U32 R158, R23, R12, R6 ;  /* 0x0000000c179e7225 */ /* 0x000fc800078e0006 */
[----:B------:R-:W-:Y:S02]  /*2370*/  IMAD R13, R23, R13, R10 ;  /* 0x0000000d170d7224 */ /* 0x000fe400078e020a */
[-C--:B-1----:R-:W-:Y:S02]  /*2380*/  IMAD R10, R153, R20.reuse, RZ ;  /* 0x00000014990a7224 */ /* 0x082fe400078e02ff */
[----:B------:R-:W-:Y:S02]  /*2390*/  IMAD.IADD R15, R159, 0x1, R13 ;  /* 0x000000019f0f7824 */ /* 0x000fe400078e020d */
[----:B------:R-:W-:Y:S02]  /*23a0*/  IMAD.MOV.U32 R14, RZ, RZ, R158 ;  /* 0x000000ffff0e7224 */ /* 0x000fe400078e009e */
[C---:B------:R-:W-:Y:S02]  /*23b0*/  IMAD R173, R165.reuse, R21, R10 ;  /* 0x00000015a5ad7224 */ /* 0x040fe400078e020a */
[----:B------:R-:W-:-:S05]  /*23c0*/  IMAD.WIDE.U32 R10, R165, R20, R14 ;  /* 0x00000014a50a7225 */ /* 0x000fca00078e000e */
[----:B------:R-:W-:Y:S02]  /*23d0*/  IADD3 R11, R11, R173, RZ ;  /* 0x000000ad0b0b7210 */ /* 0x000fe40007ffe0ff */
[----:B--2---:R-:W-:-:S04]  /*23e0*/  LEA R162, P1, R10, R8, 0x2 ;  /* 0x000000080aa27211 */ /* 0x004fc800078210ff */
[----:B------:R-:W-:-:S05]  /*23f0*/  LEA.HI.X R163, R10, R9, R11, 0x2, P1 ;  /* 0x000000090aa37211 */ /* 0x000fca00008f140b */
[----:B------:R0:W2:Y:S01]  /*2400*/  @P3 LDG.E.LTC128B R170, desc[UR36][R162.64] ;  /* 0x00000024a2aa3981 */ /* 0x0000a2000c1e1920 */
[----:B------:R-:W-:Y:S01]  /*2410*/  IMAD.WIDE.U32 R160, R165, R20, R6 ;  /* 0x00000014a5a07225 */ /* 0x000fe200078e0006 */
[----:B------:R-:W-:Y:S01]  /*2420*/  LEA R10, P1, R168, UR4, 0x2 ;  /* 0x00000004a80a7c11 */ /* 0x000fe2000f8210ff */
[----:B------:R-:W-:Y:S01]  /*2430*/  BSSY B1, `(.L_x_34) ;  /* 0x0000016000017945 */ /* 0x000fe20003800000 */
[----:B------:R-:W-:Y:S01]  /*2440*/  ISETP.GT.AND P4, PT, R0, 0x1, P0 ;  /* 0x000000010000780c */ /* 0x000fe20000784270 */
[----:B------:R-:W-:Y:S01]  /*2450*/  IMAD.IADD R161, R173, 0x1, R161 ;  /* 0x00000001ada17824 */ /* 0x000fe200078e02a1 */
[----:B------:R-:W-:Y:S01]  /*2460*/  LEA.HI.X R11, R168, UR5, R171, 0x2, P1 ;  /* 0x00000005a80b7c11 */ /* 0x000fe200088f14ab */
[----:B------:R-:W-:Y:S01]  /*2470*/  IMAD.WIDE.U32 R166, R23, R12, R160 ;  /* 0x0000000c17a67225 */ /* 0x000fe200078e00a0 */
[----:B------:R-:W-:-:S03]  /*2480*/  SHF.L.U64.HI R161, R20, 0x3, R21 ;  /* 0x0000000314a17819 */ /* 0x000fc60000010215 */
[----:B------:R-:W-:Y:S01]  /*2490*/  IMAD.SHL.U32 R160, R20, 0x8, RZ ;  /* 0x0000000814a07824 */ /* 0x000fe200078e00ff */
[----:B------:R-:W-:Y:S02]  /*24a0*/  IADD3 R171, R13, R167, RZ ;  /* 0x000000a70dab7210 */ /* 0x000fe40007ffe0ff */
[----:B0-----:R-:W-:Y:S01]  /*24b0*/  LEA R162, P1, R166, R8, 0x2 ;  /* 0x00000008a6a27211 */ /* 0x001fe200078210ff */
[----:B------:R-:W-:-:S03]  /*24c0*/  IMAD.WIDE.U32 R168, R165, R20, R160 ;  /* 0x00000014a5a87225 */ /* 0x000fc600078e00a0 */
[----:B------:R-:W-:Y:S01]  /*24d0*/  LEA.HI.X R163, R166, R9, R171, 0x2, P1 ;  /* 0x00000009a6a37211 */ /* 0x000fe200008f14ab */
[----:B------:R-:W-:Y:S01]  /*24e0*/  IMAD.IADD R177, R173, 0x1, R169 ;  /* 0x00000001adb17824 */ /* 0x000fe200078e02a9 */
[----:B------:R-:W-:Y:S02]  /*24f0*/  IADD3 R166, P2, R158, R168, RZ ;  /* 0x000000a89ea67210 */ /* 0x000fe40007f5e0ff */
[----:B------:R-:W-:Y:S01]  /*2500*/  ISETP.GT.AND P1, PT, R157, 0x8, PT ;  /* 0x000000089d00780c */ /* 0x000fe20003f24270 */
[----:B--2---:R-:W-:-:S04]  /*2510*/  FMUL R167, R170, R155 ;  /* 0x0000009baaa77220 */ /* 0x004fc80000400000 */
[----:B------:R-:W-:Y:S01]  /*2520*/  FFMA R171, R88, R154, R167 ;  /* 0x0000009a58ab7223 */ /* 0x000fe200000000a7 */
[----:B------:R-:W-:Y:S01]  /*2530*/  IMAD.X R167, R177, 0x1, R15, P2 ;  /* 0x00000001b1a77824 */ /* 0x000fe200010e060f */
[----:B------:R-:W-:-:S03]  /*2540*/  LEA R172, P2, R166, R8, 0x2 ;  /* 0x00000008a6ac7211 */ /* 0x000fc600078410ff */
[----:B------:R0:W-:Y:S01]  /*2550*/  @P3 STG.E desc[UR36][R10.64], R171 ;  /* 0x000000ab0a003986 */ /* 0x0001e2000c101924 */
[----:B------:R-:W-:Y:S01]  /*2560*/  ISETP.GT.AND P3, PT, R0, RZ, P1 ;  /* 0x000000ff0000720c */ /* 0x000fe20000f64270 */
[----:B------:R-:W-:-:S12]  /*2570*/  @!P4 BRA `(.L_x_35) ;  /* 0x000000000004c947 */ /* 0x000fd80003800000 */
[----:B------:R1:W5:Y:S02]  /*2580*/  LDG.E.LTC128B R170, desc[UR36][R162.64+0x4] ;  /* 0x00000424a2aa7981 */ /* 0x000364000c1e1920 */
.L_x_35:
[----:B------:R-:W-:Y:S05]  /*2590*/  BSYNC B1 ;  /* 0x0000000000017941 */ /* 0x000fea0003800000 */
.L_x_34:
[----:B-----5:R-:W-:Y:S01]  /*25a0*/  FMUL R88, R170, R155 ;  /* 0x0000009baa587220 */ /* 0x020fe20000400000 */
[----:B------:R-:W-:Y:S02]  /*25b0*/  LEA.HI.X R173, R166, R9, R167, 0x2, P2 ;  /* 0x00000009a6ad7211 */ /* 0x000fe400010f14a7 */
[----:B------:R-:W-:Y:S01]  /*25c0*/  MOV R166, R170 ;  /* 0x000000aa00a67202 */ /* 0x000fe20000000f00 */
[----:B------:R-:W-:-:S05]  /*25d0*/  FFMA R175, R89, R154, R88 ;  /* 0x0000009a59af7223 */ /* 0x000fca0000000058 */
[----:B------:R2:W-:Y:S04]  /*25e0*/  @P4 STG.E desc[UR36][R10.64+0x4], R175 ;  /* 0x000004af0a004986 */ /* 0x0005e8000c101924 */
[----:B------:R-:W2:Y:S01]  /*25f0*/  @P3 LDG.E.LTC128B R166, desc[UR36][R172.64] ;  /* 0x00000024aca63981 */ /* 0x000ea2000c1e1920 */
[----:B------:R-:W-:Y:S01]  /*2600*/  IADD3 R168, P2, R6, R168, RZ ;  /* 0x000000a806a87210 */ /* 0x000fe20007f5e0ff */
[----:B------:R-:W-:Y:S01]  /*2610*/  IMAD.SHL.U32 R167, R4, 0x20, RZ ;  /* 0x0000002004a77824 */ /* 0x000fe200078e00ff */
[----:B------:R-:W-:Y:S03]  /*2620*/  BSSY B1, `(.L_x_36) ;  /* 0x000000f000017945 */ /* 0x000fe60003800000 */
[----:B------:R-:W-:Y:S01]  /*2630*/  IMAD.X R169, R7, 0x1, R177, P2 ;  /* 0x0000000107a97824 */ /* 0x000fe200010e06b1 */
[----:B------:R-:W-:Y:S01]  /*2640*/  IADD3 R170, P2, R167, R10, RZ ;  /* 0x0000000aa7aa7210 */ /* 0x000fe20007f5e0ff */
[----:B------:R-:W-:-:S05]  /*2650*/  IMAD.WIDE.U32 R168, R23, R12, R168 ;  /* 0x0000000c17a87225 */ /* 0x000fca00078e00a8 */
[----:B------:R-:W-:Y:S02]  /*2660*/  IADD3 R89, R13, R169, RZ ;  /* 0x000000a90d597210 */ /* 0x000fe40007ffe0ff */
[----:B------:R-:W-:Y:S02]  /*2670*/  SHF.L.U64.HI R169, R4, 0x5, R5 ;  /* 0x0000000504a97819 */ /* 0x000fe40000010205 */
[----:B------:R-:W-:-:S03]  /*2680*/  LEA R88, P4, R168, R8, 0x2 ;  /* 0x00000008a8587211 */ /* 0x000fc600078810ff */
[----:B0-----:R-:W-:Y:S01]  /*2690*/  IMAD.X R171, R169, 0x1, R11, P2 ;  /* 0x00000001a9ab7824 */ /* 0x001fe200010e060b */
[----:B------:R-:W-:Y:S02]  /*26a0*/  LEA.HI.X R89, R168, R9, R89, 0x2, P4 ;  /* 0x00000009a8597211 */ /* 0x000fe400020f1459 */
[----:B------:R-:W-:Y:S01]  /*26b0*/  ISETP.GT.AND P4, PT, R0, 0x1, P1 ;  /* 0x000000010000780c */ /* 0x000fe20000f84270 */
[----:B--2---:R-:W-:-:S04]  /*26c0*/  FMUL R175, R166, R155 ;  /* 0x0000009ba6af7220 */ /* 0x004fc80000400000 */
[----:B------:R-:W-:-:S05]  /*26d0*/  FFMA R175, R90, R154, R175 ;  /* 0x0000009a5aaf7223 */ /* 0x000fca00000000af */
[----:B------:R0:W-:Y:S03]  /*26e0*/  @P3 STG.E desc[UR36][R170.64], R175 ;  /* 0x000000afaa003986 */ /* 0x0001e6000c101924 */
[----:B------:R-:W-:Y:S05]  /*26f0*/  @!P4 BRA `(.L_x_37) ;  /* 0x000000000004c947 */ /* 0x000fea0003800000 */
[----:B------:R2:W5:Y:S02]  /*2700*/  LDG.E.LTC128B R166, desc[UR36][R88.64+0x4] ;  /* 0x0000042458a67981 */ /* 0x000564000c1e1920 */
.L_x_37:
[----:B------:R-:W-:Y:S05]  /*2710*/  BSYNC B1 ;  /* 0x0000000000017941 */ /* 0x000fea0003800000 */
.L_x_36:
[----:B-----5:R-:W-:Y:S01]  /*2720*/  FMUL R90, R166, R155 ;  /* 0x0000009ba65a7220 */ /* 0x020fe20000400000 */
[----:B------:R-:W-:Y:S01]  /*2730*/  ISETP.GT.AND P2, PT, R0, 0x8, P0 ;  /* 0x000000080000780c */ /* 0x000fe20000744270 */
[----:B------:R-:W-:Y:S02]  /*2740*/  BSSY B1, `(.L_x_38) ;  /* 0x0000007000017945 */ /* 0x000fe40003800000 */
[----:B------:R-:W-:Y:S01]  /*2750*/  FFMA R173, R91, R154, R90 ;  /* 0x0000009a5bad7223 */ /* 0x000fe2000000005a */
[----:B------:R-:W-:Y:S01]  /*2760*/  @P4 IMAD.MOV.U32 R90, RZ, RZ, R170 ;  /* 0x000000ffff5a4224 */ /* 0x000fe200078e00aa */
[----:B------:R-:W-:-:S05]  /*2770*/  @P4 MOV R91, R171 ;  /* 0x000000ab005b4202 */ /* 0x000fca0000000f00 */
[----:B------:R3:W-:Y:S03]  /*2780*/  @P4 STG.E desc[UR36][R90.64+0x4], R173 ;  /* 0x000004ad5a004986 */ /* 0x0007e6000c101924 */
[----:B------:R-:W-:Y:S05]  /*2790*/  @!P2 BRA `(.L_x_39) ;  /* 0x000000000004a947 */ /* 0x000fea0003800000 */
[----:B------:R4:W5:Y:S02]  /*27a0*/  LDG.E.LTC128B R166, desc[UR36][R162.64+0x20] ;  /* 0x00002024a2a67981 */ /* 0x000964000c1e1920 */
.L_x_39:
[----:B------:R-:W-:Y:S05]  /*27b0*/  BSYNC B1 ;  /* 0x0000000000017941 */ /* 0x000fea0003800000 */
.L_x_38:
[----:B---3-5:R-:W-:Y:S01]  /*27c0*/  FMUL R91, R166, R155 ;  /* 0x0000009ba65b7220 */ /* 0x028fe20000400000 */
[----:B------:R-:W-:Y:S01]  /*27d0*/  ISETP.GT.AND P3, PT, R0, 0x9, P0 ;  /* 0x000000090000780c */ /* 0x000fe20000764270 */
[----:B------:R-:W-:Y:S02]  /*27e0*/  BSSY B1, `(.L_x_40) ;  /* 0x0000005000017945 */ /* 0x000fe40003800000 */
[----:B------:R-:W-:-:S05]  /*27f0*/  FFMA R91, R92, R154, R91 ;  /* 0x0000009a5c5b7223 */ /* 0x000fca000000005b */
[----:B------:R3:W-:Y:S05]  /*2800*/  @P2 STG.E desc[UR36][R10.64+0x20], R91 ;  /* 0x0000205b0a002986 */ /* 0x0007ea000c101924 */
[----:B------:R-:W-:Y:S05]  /*2810*/  @!P3 BRA `(.L_x_41) ;  /* 0x000000000004b947 */ /* 0x000fea0003800000 */
[----:B------:R0:W5:Y:S02]  /*2820*/  LDG.E.LTC128B R166, desc[UR36][R162.64+0x24] ;  /* 0x00002424a2a67981 */ /* 0x000164000c1e1920 */
.L_x_41:
[----:B------:R-:W-:Y:S05]  /*2830*/  BSYNC B1 ;  /* 0x0000000000017941 */ /* 0x000fea0003800000 */
.L_x_40:
[----:B-----5:R-:W-:Y:S01]  /*2840*/  FMUL R90, R166, R155 ;  /* 0x0000009ba65a7220 */ /* 0x020fe20000400000 */
[----:B------:R-:W-:Y:S01]  /*2850*/  ISETP.GT.AND P2, PT, R0, 0x8, P1 ;  /* 0x000000080000780c */ /* 0x000fe20000f44270 */
[----:B------:R-:W-:Y:S02]  /*2860*/  BSSY B1, `(.L_x_42) ;  /* 0x0000005000017945 */ /* 0x000fe40003800000 */
[----:B------:R-:W-:-:S05]  /*2870*/  FFMA R93, R93, R154, R90 ;  /* 0x0000009a5d5d7223 */ /* 0x000fca000000005a */
[----:B------:R0:W-:Y:S05]  /*2880*/  @P3 STG.E desc[UR36][R10.64+0x24], R93 ;  /* 0x0000245d0a003986 */ /* 0x0001ea000c101924 */
[----:B------:R-:W-:Y:S05]  /*2890*/  @!P2 BRA `(.L_x_43) ;  /* 0x000000000004a947 */ /* 0x000fea0003800000 */
[----:B------:R0:W5:Y:S02]  /*28a0*/  LDG.E.LTC128B R166, desc[UR36][R88.64+0x20] ;  /* 0x0000202458a67981 */ /* 0x000164000c1e1920 */
.L_x_43:
[----:B------:R-:W-:Y:S05]  /*28b0*/  BSYNC B1 ;  /* 0x0000000000017941 */ /* 0x000fea0003800000 */
.L_x_42:
[----:B---3-5:R-:W-:Y:S01]  /*28c0*/  FMUL R91, R166, R155 ;  /* 0x0000009ba65b7220 */ /* 0x028fe20000400000 */
[----:B------:R-:W-:Y:S01]  /*28d0*/  @P2 IMAD.MOV.U32 R90, RZ, RZ, R170 ;  /* 0x000000ffff5a2224 */ /* 0x000fe200078e00aa */
[----:B------:R-:W-:Y:S01]  /*28e0*/  ISETP.GT.AND P3, PT, R0, 0x9, P1 ;  /* 0x000000090000780c */ /* 0x000fe20000f64270 */
[----:B------:R-:W-:Y:S01]  /*28f0*/  BSSY B1, `(.L_x_44) ;  /* 0x0000006000017945 */ /* 0x000fe20003800000 */
[----:B0-----:R-:W-:Y:S01]  /*2900*/  FFMA R93, R94, R154, R91 ;  /* 0x0000009a5e5d7223 */ /* 0x001fe2000000005b */
[----:B------:R-:W-:-:S05]  /*2910*/  @P2 IMAD.MOV.U32 R91, RZ, RZ, R171 ;  /* 0x000000ffff5b2224 */ /* 0x000fca00078e00ab */
[----:B------:R0:W-:Y:S05]  /*2920*/  @P2 STG.E desc[UR36][R90.64+0x20], R93 ;  /* 0x0000205d5a002986 */ /* 0x0001ea000c101924 */
[----:B------:R-:W-:Y:S05]  /*2930*/  @!P3 BRA `(.L_x_45) ;  /* 0x000000000004b947 */ /* 0x000fea0003800000 */
[----:B------:R3:W5:Y:S02]  /*2940*/  LDG.E.LTC128B R166, desc[UR36][R88.64+0x24] ;  /* 0x0000242458a67981 */ /* 0x000764000c1e1920 */
.L_x_45:
[----:B------:R-:W-:Y:S05]  /*2950*/  BSYNC B1 ;  /* 0x0000000000017941 */ /* 0x000fea0003800000 */
.L_x_44:
[----:B0----5:R-:W-:Y:S01]  /*2960*/  FMUL R90, R166, R155 ;  /* 0x0000009ba65a7220 */ /* 0x021fe20000400000 */
[----:B------:R-:W-:Y:S01]  /*2970*/  @P3 IMAD.MOV.U32 R91, RZ, RZ, R171 ;  /* 0x000000ffff5b3224 */ /* 0x000fe200078e00ab */
[----:B------:R-:W-:Y:S01]  /*2980*/  ISETP.GT.AND P2, PT, R0, 0x10, P0 ;  /* 0x000000100000780c */ /* 0x000fe20000744270 */
[----:B------:R-:W-:Y:S01]  /*2990*/  BSSY B1, `(.L_x_46) ;  /* 0x0000006000017945 */ /* 0x000fe20003800000 */
[----:B------:R-:W-:Y:S01]  /*29a0*/  FFMA R95, R95, R154, R90 ;  /* 0x0000009a5f5f7223 */ /* 0x000fe2000000005a */
[----:B------:R-:W-:-:S05]  /*29b0*/  @P3 MOV R90, R170 ;  /* 0x000000aa005a3202 */ /* 0x000fca0000000f00 */
[----:B------:R0:W-:Y:S05]  /*29c0*/  @P3 STG.E desc[UR36][R90.64+0x24], R95 ;  /* 0x0000245f5a003986 */ /* 0x0001ea000c101924 */
[----:B------:R-:W-:Y:S05]  /*29d0*/  @!P2 BRA `(.L_x_47) ;  /* 0x000000000004a947 */ /* 0x000fea0003800000 */
[----:B------:R0:W5:Y:S02]  /*29e0*/  LDG.E.LTC128B R166, desc[UR36][R162.64+0x40] ;  /* 0x00004024a2a67981 */ /* 0x000164000c1e1920 */
.L_x_47:
[----:B------:R-:W-:Y:S05]  /*29f0*/  BSYNC B1 ;  /* 0x0000000000017941 */ /* 0x000fea0003800000 */
.L_x_46:
[----:B0----5:R-:W-:Y:S01]  /*2a00*/  FMUL R91, R166, R155 ;  /* 0x0000009ba65b7220 */ /* 0x021fe20000400000 */
[----:B------:R-:W-:Y:S01]  /*2a10*/  ISETP.GT.AND P3, PT, R0, 0x11, P0 ;  /* 0x000000110000780c */ /* 0x000fe20000764270 */
[----:B------:R-:W-:Y:S02]  /*2a20*/  BSSY B1, `(.L_x_48) ;  /* 0x0000005000017945 */ /* 0x000fe40003800000 */
[----:B------:R-:W-:-:S05]  /*2a30*/  FFMA R91, R96, R154, R91 ;  /* 0x0000009a605b7223 */ /* 0x000fca000000005b */
[----:B------:R0:W-:Y:S05]  /*2a40*/  @P2 STG.E desc[UR36][R10.64+0x40], R91 ;  /* 0x0000405b0a002986 */ /* 0x0001ea000c101924 */
[----:B------:R-:W-:Y:S05]  /*2a50*/  @!P3 BRA `(.L_x_49) ;  /* 0x000000000004b947 */ /* 0x000fea0003800000 */
[----:B------:R0:W5:Y:S02]  /*2a60*/  LDG.E.LTC128B R166, desc[UR36][R162.64+0x44] ;  /* 0x00004424a2a67981 */ /* 0x000164000c1e1920 */
.L_x_49:
[----:B------:R-:W-:Y:S05]  /*2a70*/  BSYNC B1 ;  /* 0x0000000000017941 */ /* 0x000fea0003800000 */
.L_x_48:
[----:B-----5:R-:W-:Y:S01]  /*2a80*/  FMUL R90, R166, R155 ;  /* 0x0000009ba65a7220 */ /* 0x020fe20000400000 */
[----:B------:R-:W-:Y:S01]  /*2a90*/  ISETP.GT.AND P2, PT, R0, 0x10, P1 ;  /* 0x000000100000780c */ /* 0x000fe20000f44270 */
[----:B------:R-:W-:Y:S02]  /*2aa0*/  BSSY B1, `(.L_x_50) ;  /* 0x0000005000017945 */ /* 0x000fe40003800000 */
[----:B------:R-:W-:-:S05]  /*2ab0*/  FFMA R97, R97, R154, R90 ;  /* 0x0000009a61617223 */ /* 0x000fca000000005a */
[----:B------:R0:W-:Y:S05]  /*2ac0*/  @P3 STG.E desc[UR36][R10.64+0x44], R97 ;  /* 0x000044610a003986 */ /* 0x0001ea000c101924 */
[----:B------:R-:W-:Y:S05]  /*2ad0*/  @!P2 BRA `(.L_x_51) ;  /* 0x000000000004a947 */ /* 0x000fea0003800000 */
[----:B------:R0:W5:Y:S02]  /*2ae0*/  LDG.E.LTC128B R166, desc[UR36][R88.64+0x40] ;  /* 0x0000402458a67981 */ /* 0x000164000c1e1920 */
.L_x_51:
[----:B------:R-:W-:Y:S05]  /*2af0*/  BSYNC B1 ;  /* 0x0000000000017941 */ /* 0x000fea0003800000 */
.L_x_50:
        /* <DEDUP_REMOVED lines=9> */
.L_x_53:
[----:B------:R-:W-:Y:S05]  /*2b90*/  BSYNC B1 ;  /* 0x0000000000017941 */ /* 0x000fea0003800000 */
.L_x_52:
[----:B0----5:R-:W-:Y:S01]  /*2ba0*/  FMUL R90, R166, R155 ;  /* 0x0000009ba65a7220 */ /* 0x021fe20000400000 */
[----:B------:R-:W-:Y:S01]  /*2bb0*/  @P3 IMAD.MOV.U32 R91, RZ, RZ, R171 ;  /* 0x000000ffff5b3224 */ /* 0x000fe200078e00ab */
[----:B------:R-:W-:Y:S01]  /*2bc0*/  ISETP.GT.AND P2, PT, R0, 0x18, P0 ;  /* 0x000000180000780c */ /* 0x000fe20000744270 */
[----:B------:R-:W-:Y:S01]  /*2bd0*/  BSSY B1, `(.L_x_54) ;  /* 0x0000006000017945 */ /* 0x000fe20003800000 */
[----:B------:R-:W-:Y:S01]  /*2be0*/  FFMA R99, R99, R154, R90 ;  /* 0x0000009a63637223 */ /* 0x000fe2000000005a */
[----:B------:R-:W-:-:S05]  /*2bf0*/  @P3 IMAD.MOV.U32 R90, RZ, RZ, R170 ;  /* 0x000000ffff5a3224 */ /* 0x000fca00078e00aa */
[----:B------:R0:W-:Y:S05]  /*2c00*/  @P3 STG.E desc[UR36][R90.64+0x44], R99 ;  /* 0x000044635a003986 */ /* 0x0001ea000c101924 */
[----:B------:R-:W-:Y:S05]  /*2c10*/  @!P2 BRA `(.L_x_55) ;  /* 0x000000000004a947 */ /* 0x000fea0003800000 */
[----:B------:R0:W5:Y:S02]  /*2c20*/  LDG.E.LTC128B R166, desc[UR36][R162.64+0x60] ;  /* 0x00006024a2a67981 */ /* 0x000164000c1e1920 */
.L_x_55:
[----:B------:R-:W-:Y:S05]  /*2c30*/  BSYNC B1 ;  /* 0x0000000000017941 */ /* 0x000fea0003800000 */
.L_x_54:
[----:B0----5:R-:W-:Y:S01]  /*2c40*/  FMUL R91, R166, R155 ;  /* 0x0000009ba65b7220 */ /* 0x021fe20000400000 */
[----:B------:R-:W-:Y:S01]  /*2c50*/  ISETP.GT.AND P3, PT, R0, 0x19, P0 ;  /* 0x000000190000780c */ /* 0x000fe20000764270 */
[----:B------:R-:W-:Y:S02]  /*2c60*/  BSSY B1, `(.L_x_56) ;  /* 0x0000005000017945 */ /* 0x000fe40003800000 */
[----:B------:R-:W-:-:S05]  /*2c70*/  FFMA R91, R100, R154, R91 ;  /* 0x0000009a645b7223 */ /* 0x000fca000000005b */
[----:B------:R0:W-:Y:S05]  /*2c80*/  @P2 STG.E desc[UR36][R10.64+0x60], R91 ;  /* 0x0000605b0a002986 */ /* 0x0001ea000c101924 */
[----:B------:R-:W-:Y:S05]  /*2c90*/  @!P3 BRA `(.L_x_57) ;  /* 0x000000000004b947 */ /* 0x000fea0003800000 */
[----:B------:R0:W5:Y:S02]  /*2ca0*/  LDG.E.LTC128B R166, desc[UR36][R162.64+0x64] ;  /* 0x00006424a2a67981 */ /* 0x000164000c1e1920 */
.L_x_57:
[----:B------:R-:W-:Y:S05]  /*2cb0*/  BSYNC B1 ;  /* 0x0000000000017941 */ /* 0x000fea0003800000 */
.L_x_56:
[----:B-----5:R-:W-:Y:S01]  /*2cc0*/  FMUL R90, R166, R155 ;  /* 0x0000009ba65a7220 */ /* 0x020fe20000400000 */
[----:B------:R-:W-:Y:S01]  /*2cd0*/  ISETP.GT.AND P2, PT, R0, 0x18, P1 ;  /* 0x000000180000780c */ /* 0x000fe20000f44270 */
[----:B------:R-:W-:Y:S02]  /*2ce0*/  BSSY B1, `(.L_x_58) ;  /* 0x0000005000017945 */ /* 0x000fe40003800000 */
[----:B------:R-:W-:-:S05]  /*2cf0*/  FFMA R101, R101, R154, R90 ;  /* 0x0000009a65657223 */ /* 0x000fca000000005a */
[----:B------:R0:W-:Y:S05]  /*2d00*/  @P3 STG.E desc[UR36][R10.64+0x64], R101 ;  /* 0x000064650a003986 */ /* 0x0001ea000c101924 */
[----:B------:R-:W-:Y:S05]  /*2d10*/  @!P2 BRA `(.L_x_59) ;  /* 0x000000000004a947 */ /* 0x000fea0003800000 */
[----:B------:R0:W5:Y:S02]  /*2d20*/  LDG.E.LTC128B R166, desc[UR36][R88.64+0x60] ;  /* 0x0000602458a67981 */ /* 0x000164000c1e1920 */
.L_x_59:
[----:B------:R-:W-:Y:S05]  /*2d30*/  BSYNC B1 ;  /* 0x0000000000017941 */ /* 0x000fea0003800000 */
.L_x_58:
[----:B0----5:R-:W-:Y:S01]  /*2d40*/  FMUL R91, R166, R155 ;  /* 0x0000009ba65b7220 */ /* 0x021fe20000400000 */
[----:B------:R-:W-:Y:S01]  /*2d50*/  @P2 MOV R90, R170 ;  /* 0x000000aa005a2202 */ /* 0x000fe20000000f00 */
[----:B------:R-:W-:Y:S01]  /*2d60*/  BSSY B1, `(.L_x_60) ;  /* 0x0000007000017945 */ /* 0x000fe20003800000 */
[----:B------:R-:W-:Y:S01]  /*2d70*/  ISETP.GT.AND P3, PT, R0, 0x19, P1 ;  /* 0x000000190000780c */ /* 0x000fe20000f64270 */
[----:B------:R-:W-:Y:S01]  /*2d80*/  FFMA R93, R102, R154, R91 ;  /* 0x0000009a665d7223 */ /* 0x000fe2000000005b */
[----:B------:R-:W-:-:S05]  /*2d90*/  @P2 IMAD.MOV.U32 R91, RZ, RZ, R171 ;  /* 0x000000ffff5b2224 */ /* 0x000fca00078e00ab */
[----:B------:R0:W-:Y:S06]  /*2da0*/  @P2 STG.E desc[UR36][R90.64+0x60], R93 ;  /* 0x0000605d5a002986 */ /* 0x0001ec000c101924 */
[----:B------:R-:W-:Y:S05]  /*2db0*/  @!P3 BRA `(.L_x_61) ;  /* 0x000000000004b947 */ /* 0x000fea0003800000 */
[----:B------:R0:W5:Y:S02]  /*2dc0*/  LDG.E.LTC128B R166, desc[UR36][R88.64+0x64] ;  /* 0x0000642458a67981 */ /* 0x000164000c1e1920 */
.L_x_61:
[----:B------:R-:W-:Y:S05]  /*2dd0*/  BSYNC B1 ;  /* 0x0000000000017941 */ /* 0x000fea0003800000 */
.L_x_60:
        /* <DEDUP_REMOVED lines=9> */
.L_x_63:
[----:B------:R-:W-:Y:S05]  /*2e70*/  BSYNC B1 ;  /* 0x0000000000017941 */ /* 0x000fea0003800000 */
.L_x_62:
[----:B0----5:R-:W-:Y:S01]  /*2e80*/  FMUL R91, R166, R155 ;  /* 0x0000009ba65b7220 */ /* 0x021fe20000400000 */
[----:B------:R-:W-:Y:S01]  /*2e90*/  ISETP.GT.AND P3, PT, R0, 0x21, P0 ;  /* 0x000000210000780c */ /* 0x000fe20000764270 */
[----:B------:R-:W-:Y:S02]  /*2ea0*/  BSSY B1, `(.L_x_64) ;  /* 0x0000005000017945 */ /* 0x000fe40003800000 */
[----:B------:R-:W-:-:S05]  /*2eb0*/  FFMA R91, R104, R154, R91 ;  /* 0x0000009a685b7223 */ /* 0x000fca000000005b */
[----:B------:R0:W-:Y:S05]  /*2ec0*/  @P2 STG.E desc[UR36][R10.64+0x80], R91 ;  /* 0x0000805b0a002986 */ /* 0x0001ea000c101924 */
[----:B------:R-:W-:Y:S05]  /*2ed0*/  @!P3 BRA `(.L_x_65) ;  /* 0x000000000004b947 */ /* 0x000fea0003800000 */
[----:B------:R0:W5:Y:S02]  /*2ee0*/  LDG.E.LTC128B R166, desc[UR36][R162.64+0x84] ;  /* 0x00008424a2a67981 */ /* 0x000164000c1e1920 */
.L_x_65:
[----:B------:R-:W-:Y:S05]  /*2ef0*/  BSYNC B1 ;  /* 0x0000000000017941 */ /* 0x000fea0003800000 */
.L_x_64:
[----:B-----5:R-:W-:Y:S01]  /*2f00*/  FMUL R90, R166, R155 ;  /* 0x0000009ba65a7220 */ /* 0x020fe20000400000 */
[----:B------:R-:W-:Y:S01]  /*2f10*/  ISETP.GT.AND P2, PT, R0, 0x20, P1 ;  /* 0x000000200000780c */ /* 0x000fe20000f44270 */
[----:B------:R-:W-:Y:S02]  /*2f20*/  BSSY B1, `(.L_x_66) ;  /* 0x0000005000017945 */ /* 0x000fe40003800000 */
[----:B------:R-:W-:-:S05]  /*2f30*/  FFMA R105, R105, R154, R90 ;  /* 0x0000009a69697223 */ /* 0x000fca000000005a */
[----:B------:R0:W-:Y:S05]  /*2f40*/  @P3 STG.E desc[UR36][R10.64+0x84], R105 ;  /* 0x000084690a003986 */ /* 0x0001ea000c101924 */
[----:B------:R-:W-:Y:S05]  /*2f50*/  @!P2 BRA `(.L_x_67) ;  /* 0x000000000004a947 */ /* 0x000fea0003800000 */
[----:B------:R0:W5:Y:S02]  /*2f60*/  LDG.E.LTC128B R166, desc[UR36][R88.64+0x80] ;  /* 0x0000802458a67981 */ /* 0x000164000c1e1920 */
.L_x_67:
[----:B------:R-:W-:Y:S05]  /*2f70*/  BSYNC B1 ;  /* 0x0000000000017941 */ /* 0x000fea0003800000 */
.L_x_66:
        /* <DEDUP_REMOVED lines=9> */
.L_x_69:
[----:B------:R-:W-:Y:S05]  /*3010*/  BSYNC B1 ;  /* 0x0000000000017941 */ /* 0x000fea0003800000 */
.L_x_68:
        /* <DEDUP_REMOVED lines=9> */
.L_x_71:
[----:B------:R-:W-:Y:S05]  /*30b0*/  BSYNC B1 ;  /* 0x0000000000017941 */ /* 0x000fea0003800000 */
.L_x_70:
[----:B0----5:R-:W-:Y:S01]  /*30c0*/  FMUL R91, R166, R155 ;  /* 0x0000009ba65b7220 */ /* 0x021fe20000400000 */
[----:B------:R-:W-:Y:S01]  /*30d0*/  ISETP.GT.AND P3, PT, R0, 0x29, P0 ;  /* 0x000000290000780c */ /* 0x000fe20000764270 */
[----:B------:R-:W-:Y:S02]  /*30e0*/  BSSY B1, `(.L_x_72) ;  /* 0x0000005000017945 */ /* 0x000fe40003800000 */
[----:B------:R-:W-:-:S05]  /*30f0*/  FFMA R91, R108, R154, R91 ;  /* 0x0000009a6c5b7223 */ /* 0x000fca000000005b */
[----:B------:R0:W-:Y:S05]  /*3100*/  @P2 STG.E desc[UR36][R10.64+0xa0], R91 ;  /* 0x0000a05b0a002986 */ /* 0x0001ea000c101924 */
[----:B------:R-:W-:Y:S05]  /*3110*/  @!P3 BRA `(.L_x_73) ;  /* 0x000000000004b947 */ /* 0x000fea0003800000 */
[----:B------:R0:W5:Y:S02]  /*3120*/  LDG.E.LTC128B R166, desc[UR36][R162.64+0xa4] ;  /* 0x0000a424a2a67981 */ /* 0x000164000c1e1920 */
.L_x_73:
[----:B------:R-:W-:Y:S05]  /*3130*/  BSYNC B1 ;  /* 0x0000000000017941 */ /* 0x000fea0003800000 */
.L_x_72:
[----:B-----5:R-:W-:Y:S01]  /*3140*/  FMUL R90, R166, R155 ;  /* 0x0000009ba65a7220 */ /* 0x020fe20000400000 */
[----:B------:R-:W-:Y:S01]  /*3150*/  ISETP.GT.AND P2, PT, R0, 0x28, P1 ;  /* 0x000000280000780c */ /* 0x000fe20000f44270 */
[----:B------:R-:W-:Y:S02]  /*3160*/  BSSY B1, `(.L_x_74) ;  /* 0x0000005000017945 */ /* 0x000fe40003800000 */
[----:B------:R-:W-:-:S05]  /*3170*/  FFMA R109, R109, R154, R90 ;  /* 0x0000009a6d6d7223 */ /* 0x000fca000000005a */
[----:B------:R0:W-:Y:S05]  /*3180*/  @P3 STG.E desc[UR36][R10.64+0xa4], R109 ;  /* 0x0000a46d0a003986 */ /* 0x0001ea000c101924 */
[----:B------:R-:W-:Y:S05]  /*3190*/  @!P2 BRA `(.L_x_75) ;  /* 0x000000000004a947 */ /* 0x000fea0003800000 */
[----:B------:R0:W5:Y:S02]  /*31a0*/  LDG.E.LTC128B R166, desc[UR36][R88.64+0xa0] ;  /* 0x0000a02458a67981 */ /* 0x000164000c1e1920 */
.L_x_75:
[----:B------:R-:W-:Y:S05]  /*31b0*/  BSYNC B1 ;  /* 0x0000000000017941 */ /* 0x000fea0003800000 */
.L_x_74:
        /* <DEDUP_REMOVED lines=9> */
.L_x_77:
[----:B------:R-:W-:Y:S05]  /*3250*/  BSYNC B1 ;  /* 0x0000000000017941 */ /* 0x000fea0003800000 */
.L_x_76:
        /* <DEDUP_REMOVED lines=9> */
.L_x_79:
[----:B------:R-:W-:Y:S05]  /*32f0*/  BSYNC B1 ;  /* 0x0000000000017941 */ /* 0x000fea0003800000 */
.L_x_78:
[----:B0----5:R-:W-:Y:S01]  /*3300*/  FMUL R91, R166, R155 ;  /* 0x0000009ba65b7220 */ /* 0x021fe20000400000 */
[----:B------:R-:W-:Y:S01]  /*3310*/  ISETP.GT.AND P3, PT, R0, 0x31, P0 ;  /* 0x000000310000780c */ /* 0x000fe20000764270 */
[----:B------:R-:W-:Y:S02]  /*3320*/  BSSY B1, `(.L_x_80) ;  /* 0x0000005000017945 */ /* 0x000fe40003800000 */
[----:B------:R-:W-:-:S05]  /*3330*/  FFMA R91, R112, R154, R91 ;  /* 0x0000009a705b7223 */ /* 0x000fca000000005b */
[----:B------:R0:W-:Y:S05]  /*3340*/  @P2 STG.E desc[UR36][R10.64+0xc0], R91 ;  /* 0x0000c05b0a002986 */ /* 0x0001ea000c101924 */
[----:B------:R-:W-:Y:S05]  /*3350*/  @!P3 BRA `(.L_x_81) ;  /* 0x000000000004b947 */ /* 0x000fea0003800000 */
[----:B------:R0:W5:Y:S02]  /*3360*/  LDG.E.LTC128B R166, desc[UR36][R162.64+0xc4] ;  /* 0x0000c424a2a67981 */ /* 0x000164000c1e1920 */
.L_x_81:
[----:B------:R-:W-:Y:S05]  /*3370*/  BSYNC B1 ;  /* 0x0000000000017941 */ /* 0x000fea0003800000 */
.L_x_80:
[----:B-----5:R-:W-:Y:S01]  /*3380*/  FMUL R90, R166, R155 ;  /* 0x0000009ba65a7220 */ /* 0x020fe20000400000 */
[----:B------:R-:W-:Y:S01]  /*3390*/  ISETP.GT.AND P2, PT, R0, 0x30, P1 ;  /* 0x000000300000780c */ /* 0x000fe20000f44270 */
[----:B------:R-:W-:Y:S02]  /*33a0*/  BSSY B1, `(.L_x_82) ;  /* 0x0000005000017945 */ /* 0x000fe40003800000 */
[----:B------:R-:W-:-:S05]  /*33b0*/  FFMA R113, R113, R154, R90 ;  /* 0x0000009a71717223 */ /* 0x000fca000000005a */
[----:B------:R0:W-:Y:S05]  /*33c0*/  @P3 STG.E desc[UR36][R10.64+0xc4], R113 ;  /* 0x0000c4710a003986 */ /* 0x0001ea000c101924 */
[----:B------:R-:W-:Y:S05]  /*33d0*/  @!P2 BRA `(.L_x_83) ;  /* 0x000000000004a947 */ /* 0x000fea0003800000 */
[----:B------:R0:W5:Y:S02]  /*33e0*/  LDG.E.LTC128B R166, desc[UR36][R88.64+0xc0] ;  /* 0x0000c02458a67981 */ /* 0x000164000c1e1920 */
.L_x_83:
[----:B------:R-:W-:Y:S05]  /*33f0*/  BSYNC B1 ;  /* 0x0000000000017941 */ /* 0x000fea0003800000 */
.L_x_82:
        /* <DEDUP_REMOVED lines=9> */
.L_x_85:
[----:B------:R-:W-:Y:S05]  /*3490*/  BSYNC B1 ;  /* 0x0000000000017941 */ /* 0x000fea0003800000 */
.L_x_84:
        /* <DEDUP_REMOVED lines=9> */
.L_x_87:
[----:B------:R-:W-:Y:S05]  /*3530*/  BSYNC B1 ;  /* 0x0000000000017941 */ /* 0x000fea0003800000 */
.L_x_86:
[----:B0----5:R-:W-:Y:S01]  /*3540*/  FMUL R91, R166, R155 ;  /* 0x0000009ba65b7220 */ /* 0x021fe20000400000 */
[----:B------:R-:W-:Y:S01]  /*3550*/  ISETP.GT.AND P3, PT, R0, 0x39, P0 ;  /* 0x000000390000780c */ /* 0x000fe20000764270 */
[----:B------:R-:W-:Y:S02]  /*3560*/  BSSY B1, `(.L_x_88) ;  /* 0x0000005000017945 */ /* 0x000fe40003800000 */
[----:B------:R-:W-:-:S05]  /*3570*/  FFMA R91, R116, R154, R91 ;  /* 0x0000009a745b7223 */ /* 0x000fca000000005b */
[----:B------:R0:W-:Y:S05]  /*3580*/  @P2 STG.E desc[UR36][R10.64+0xe0], R91 ;  /* 0x0000e05b0a002986 */ /* 0x0001ea000c101924 */
[----:B------:R-:W-:Y:S05]  /*3590*/  @!P3 BRA `(.L_x_89) ;  /* 0x000000000004b947 */ /* 0x000fea0003800000 */
[----:B------:R0:W5:Y:S02]  /*35a0*/  LDG.E.LTC128B R166, desc[UR36][R162.64+0xe4] ;  /* 0x0000e424a2a67981 */ /* 0x000164000c1e1920 */
.L_x_89:
[----:B------:R-:W-:Y:S05]  /*35b0*/  BSYNC B1 ;  /* 0x0000000000017941 */ /* 0x000fea0003800000 */
.L_x_88:
[----:B-----5:R-:W-:Y:S01]  /*35c0*/  FMUL R90, R166, R155 ;  /* 0x0000009ba65a7220 */ /* 0x020fe20000400000 */
[----:B------:R-:W-:Y:S01]  /*35d0*/  ISETP.GT.AND P2, PT, R0, 0x38, P1 ;  /* 0x000000380000780c */ /* 0x000fe20000f44270 */
[----:B------:R-:W-:Y:S02]  /*35e0*/  BSSY B1, `(.L_x_90) ;  /* 0x0000005000017945 */ /* 0x000fe40003800000 */
[----:B------:R-:W-:-:S05]  /*35f0*/  FFMA R117, R117, R154, R90 ;  /* 0x0000009a75757223 */ /* 0x000fca000000005a */
[----:B------:R0:W-:Y:S05]  /*3600*/  @P3 STG.E desc[UR36][R10.64+0xe4], R117 ;  /* 0x0000e4750a003986 */ /* 0x0001ea000c101924 */
[----:B------:R-:W-:Y:S05]  /*3610*/  @!P2 BRA `(.L_x_91) ;  /* 0x000000000004a947 */ /* 0x000fea0003800000 */
[----:B------:R0:W5:Y:S02]  /*3620*/  LDG.E.LTC128B R166, desc[UR36][R88.64+0xe0] ;  /* 0x0000e02458a67981 */ /* 0x000164000c1e1920 */
.L_x_91:
[----:B------:R-:W-:Y:S05]  /*3630*/  BSYNC B1 ;  /* 0x0000000000017941 */ /* 0x000fea0003800000 */
.L_x_90:
        /* <DEDUP_REMOVED lines=9> */
.L_x_93:
[----:B------:R-:W-:Y:S05]  /*36d0*/  BSYNC B1 ;  /* 0x0000000000017941 */ /* 0x000fea0003800000 */
.L_x_92:
        /* <DEDUP_REMOVED lines=9> */
.L_x_95:
[----:B------:R-:W-:Y:S05]  /*3770*/  BSYNC B1 ;  /* 0x0000000000017941 */ /* 0x000fea0003800000 */
.L_x_94:
[----:B0----5:R-:W-:Y:S01]  /*3780*/  FMUL R91, R166, R155 ;  /* 0x0000009ba65b7220 */ /* 0x021fe20000400000 */
[----:B------:R-:W-:Y:S01]  /*3790*/  ISETP.GT.AND P3, PT, R0, 0x41, P0 ;  /* 0x000000410000780c */ /* 0x000fe20000764270 */
[----:B------:R-:W-:Y:S02]  /*37a0*/  BSSY B1, `(.L_x_96) ;  /* 0x0000005000017945 */ /* 0x000fe40003800000 */
[----:B------:R-:W-:-:S05]  /*37b0*/  FFMA R91, R120, R154, R91 ;  /* 0x0000009a785b7223 */ /* 0x000fca000000005b */
[----:B------:R0:W-:Y:S05]  /*37c0*/  @P2 STG.E desc[UR36][R10.64+0x100], R91 ;  /* 0x0001005b0a002986 */ /* 0x0001ea000c101924 */
[----:B------:R-:W-:Y:S05]  /*37d0*/  @!P3 BRA `(.L_x_97) ;  /* 0x000000000004b947 */ /* 0x000fea0003800000 */
[----:B------:R0:W5:Y:S02]  /*37e0*/  LDG.E.LTC128B R166, desc[UR36][R162.64+0x104] ;  /* 0x00010424a2a67981 */ /* 0x000164000c1e1920 */
.L_x_97:
[----:B------:R-:W-:Y:S05]  /*37f0*/  BSYNC B1 ;  /* 0x0000000000017941 */ /* 0x000fea0003800000 */
.L_x_96:
[----:B-----5:R-:W-:Y:S01]  /*3800*/  FMUL R90, R166, R155 ;  /* 0x0000009ba65a7220 */ /* 0x020fe20000400000 */
[----:B------:R-:W-:Y:S01]  /*3810*/  ISETP.GT.AND P2, PT, R0, 0x40, P1 ;  /* 0x000000400000780c */ /* 0x000fe20000f44270 */
[----:B------:R-:W-:Y:S02]  /*3820*/  BSSY B1, `(.L_x_98) ;  /* 0x0000005000017945 */ /* 0x000fe40003800000 */
[----:B------:R-:W-:-:S05]  /*3830*/  FFMA R121, R121, R154, R90 ;  /* 0x0000009a79797223 */ /* 0x000fca000000005a */
[----:B------:R0:W-:Y:S05]  /*3840*/  @P3 STG.E desc[UR36][R10.64+0x104], R121 ;  /* 0x000104790a003986 */ /* 0x0001ea000c101924 */
[----:B------:R-:W-:Y:S05]  /*3850*/  @!P2 BRA `(.L_x_99) ;  /* 0x000000000004a947 */ /* 0x000fea0003800000 */
[----:B------:R0:W5:Y:S02]  /*3860*/  LDG.E.LTC128B R166, desc[UR36][R88.64+0x100] ;  /* 0x0001002458a67981 */ /* 0x000164000c1e1920 */
.L_x_99:
[----:B------:R-:W-:Y:S05]  /*3870*/  BSYNC B1 ;  /* 0x0000000000017941 */ /* 0x000fea0003800000 */
.L_x_98:
        /* <DEDUP_REMOVED lines=9> */
.L_x_101:
[----:B------:R-:W-:Y:S05]  /*3910*/  BSYNC B1 ;  /* 0x0000000000017941 */ /* 0x000fea0003800000 */
.L_x_100:
        /* <DEDUP_REMOVED lines=9> */
.L_x_103:
[----:B------:R-:W-:Y:S05]  /*39b0*/  BSYNC B1 ;  /* 0x0000000000017941 */ /* 0x000fea0003800000 */
.L_x_102:
[----:B0----5:R-:W-:Y:S01]  /*39c0*/  FMUL R91, R166, R155 ;  /* 0x0000009ba65b7220 */ /* 0x021fe20000400000 */
[----:B------:R-:W-:Y:S01]  /*39d0*/  ISETP.GT.AND P3, PT, R0, 0x49, P0 ;  /* 0x000000490000780c */ /* 0x000fe20000764270 */
[----:B------:R-:W-:Y:S02]  /*39e0*/  BSSY B1, `(.L_x_104) ;  /* 0x0000005000017945 */ /* 0x000fe40003800000 */
[----:B------:R-:W-:-:S05]  /*39f0*/  FFMA R91, R124, R154, R91 ;  /* 0x0000009a7c5b7223 */ /* 0x000fca000000005b */
[----:B------:R0:W-:Y:S05]  /*3a00*/  @P2 STG.E desc[UR36][R10.64+0x120], R91 ;  /* 0x0001205b0a002986 */ /* 0x0001ea000c101924 */
[----:B------:R-:W-:Y:S05]  /*3a10*/  @!P3 BRA `(.L_x_105) ;  /* 0x000000000004b947 */ /* 0x000fea0003800000 */
[----:B------:R0:W5:Y:S02]  /*3a20*/  LDG.E.LTC128B R166, desc[UR36][R162.64+0x124] ;  /* 0x00012424a2a67981 */ /* 0x000164000c1e1920 */
.L_x_105:
[----:B------:R-:W-:Y:S05]  /*3a30*/  BSYNC B1 ;  /* 0x0000000000017941 */ /* 0x000fea0003800000 */
.L_x_104:
[----:B-----5:R-:W-:Y:S01]  /*3a40*/  FMUL R90, R166, R155 ;  /* 0x0000009ba65a7220 */ /* 0x020fe20000400000 */
[----:B------:R-:W-:Y:S01]  /*3a50*/  ISETP.GT.AND P2, PT, R0, 0x48, P1 ;  /* 0x000000480000780c */ /* 0x000fe20000f44270 */
[----:B------:R-:W-:Y:S02]  /*3a60*/  BSSY B1, `(.L_x_106) ;  /* 0x0000005000017945 */ /* 0x000fe40003800000 */
[----:B------:R-:W-:-:S05]  /*3a70*/  FFMA R125, R125, R154, R90 ;  /* 0x0000009a7d7d7223 */ /* 0x000fca000000005a */
[----:B------:R0:W-:Y:S05]  /*3a80*/  @P3 STG.E desc[UR36][R10.64+0x124], R125 ;  /* 0x0001247d0a003986 */ /* 0x0001ea000c101924 */
[----:B------:R-:W-:Y:S05]  /*3a90*/  @!P2 BRA `(.L_x_107) ;  /* 0x000000000004a947 */ /* 0x000fea0003800000 */
[----:B------:R0:W5:Y:S02]  /*3aa0*/  LDG.E.LTC128B R166, desc[UR36][R88.64+0x120] ;  /* 0x0001202458a67981 */ /* 0x000164000c1e1920 */
.L_x_107:
[----:B------:R-:W-:Y:S05]  /*3ab0*/  BSYNC B1 ;  /* 0x0000000000017941 */ /* 0x000fea0003800000 */
.L_x_106:
        /* <DEDUP_REMOVED lines=9> */
.L_x_109:
[----:B------:R-:W-:Y:S05]  /*3b50*/  BSYNC B1 ;  /* 0x0000000000017941 */ /* 0x000fea0003800000 */
.L_x_108:
        /* <DEDUP_REMOVED lines=9> */
.L_x_111:
[----:B------:R-:W-:Y:S05]  /*3bf0*/  BSYNC B1 ;  /* 0x0000000000017941 */ /* 0x000fea0003800000 */
.L_x_110:
[----:B0----5:R-:W-:Y:S01]  /*3c00*/  FMUL R91, R166, R155 ;  /* 0x0000009ba65b7220 */ /* 0x021fe20000400000 */
[----:B------:R-:W-:Y:S01]  /*3c10*/  ISETP.GT.AND P3, PT, R0, 0x51, P0 ;  /* 0x000000510000780c */ /* 0x000fe20000764270 */
[----:B------:R-:W-:Y:S02]  /*3c20*/  BSSY B1, `(.L_x_112) ;  /* 0x0000005000017945 */ /* 0x000fe40003800000 */
[----:B------:R-:W-:-:S05]  /*3c30*/  FFMA R91, R128, R154, R91 ;  /* 0x0000009a805b7223 */ /* 0x000fca000000005b */
[----:B------:R0:W-:Y:S05]  /*3c40*/  @P2 STG.E desc[UR36][R10.64+0x140], R91 ;  /* 0x0001405b0a002986 */ /* 0x0001ea000c101924 */
[----:B------:R-:W-:Y:S05]  /*3c50*/  @!P3 BRA `(.L_x_113) ;  /* 0x000000000004b947 */ /* 0x000fea0003800000 */
[----:B------:R0:W5:Y:S02]  /*3c60*/  LDG.E.LTC128B R166, desc[UR36][R162.64+0x144] ;  /* 0x00014424a2a67981 */ /* 0x000164000c1e1920 */
.L_x_113:
[----:B------:R-:W-:Y:S05]  /*3c70*/  BSYNC B1 ;  /* 0x0000000000017941 */ /* 0x000fea0003800000 */
.L_x_112:
[----:B-----5:R-:W-:Y:S01]  /*3c80*/  FMUL R90, R166, R155 ;  /* 0x0000009ba65a7220 */ /* 0x020fe20000400000 */
[----:B------:R-:W-:Y:S01]  /*3c90*/  ISETP.GT.AND P2, PT, R0, 0x50, P1 ;  /* 0x000000500000780c */ /* 0x000fe20000f44270 */
[----:B------:R-:W-:Y:S02]  /*3ca0*/  BSSY B1, `(.L_x_114) ;  /* 0x0000005000017945 */ /* 0x000fe40003800000 */
[----:B------:R-:W-:-:S05]  /*3cb0*/  FFMA R129, R129, R154, R90 ;  /* 0x0000009a81817223 */ /* 0x000fca000000005a */
[----:B------:R0:W-:Y:S05]  /*3cc0*/  @P3 STG.E desc[UR36][R10.64+0x144], R129 ;  /* 0x000144810a003986 */ /* 0x0001ea000c101924 */
[----:B------:R-:W-:Y:S05]  /*3cd0*/  @!P2 BRA `(.L_x_115) ;  /* 0x000000000004a947 */ /* 0x000fea0003800000 */
[----:B------:R0:W5:Y:S02]  /*3ce0*/  LDG.E.LTC128B R166, desc[UR36][R88.64+0x140] ;  /* 0x0001402458a67981 */ /* 0x000164000c1e1920 */
.L_x_115:
[----:B------:R-:W-:Y:S05]  /*3cf0*/  BSYNC B1 ;  /* 0x0000000000017941 */ /* 0x000fea0003800000 */
.L_x_114:
        /* <DEDUP_REMOVED lines=9> */
.L_x_117:
[----:B------:R-:W-:Y:S05]  /*3d90*/  BSYNC B1 ;  /* 0x0000000000017941 */ /* 0x000fea0003800000 */
.L_x_116:
        /* <DEDUP_REMOVED lines=9> */
.L_x_119:
[----:B------:R-:W-:Y:S05]  /*3e30*/  BSYNC B1 ;  /* 0x0000000000017941 */ /* 0x000fea0003800000 */
.L_x_118:
[----:B0----5:R-:W-:Y:S01]  /*3e40*/  FMUL R91, R166, R155 ;  /* 0x0000009ba65b7220 */ /* 0x021fe20000400000 */
[----:B------:R-:W-:Y:S01]  /*3e50*/  ISETP.GT.AND P3, PT, R0, 0x59, P0 ;  /* 0x000000590000780c */ /* 0x000fe20000764270 */
[----:B------:R-:W-:Y:S02]  /*3e60*/  BSSY B1, `(.L_x_120) ;  /* 0x0000005000017945 */ /* 0x000fe40003800000 */
[----:B------:R-:W-:-:S05]  /*3e70*/  FFMA R91, R132, R154, R91 ;  /* 0x0000009a845b7223 */ /* 0x000fca000000005b */
[----:B------:R0:W-:Y:S05]  /*3e80*/  @P2 STG.E desc[UR36][R10.64+0x160], R91 ;  /* 0x0001605b0a002986 */ /* 0x0001ea000c101924 */
[----:B------:R-:W-:Y:S05]  /*3e90*/  @!P3 BRA `(.L_x_121) ;  /* 0x000000000004b947 */ /* 0x000fea0003800000 */
[----:B------:R0:W5:Y:S02]  /*3ea0*/  LDG.E.LTC128B R166, desc[UR36][R162.64+0x164] ;  /* 0x00016424a2a67981 */ /* 0x000164000c1e1920 */
.L_x_121:
[----:B------:R-:W-:Y:S05]  /*3eb0*/  BSYNC B1 ;  /* 0x0000000000017941 */ /* 0x000fea0003800000 */
.L_x_120:
[----:B-----5:R-:W-:Y:S01]  /*3ec0*/  FMUL R90, R166, R155 ;  /* 0x0000009ba65a7220 */ /* 0x020fe20000400000 */
[----:B------:R-:W-:Y:S01]  /*3ed0*/  ISETP.GT.AND P2, PT, R0, 0x58, P1 ;  /* 0x000000580000780c */ /* 0x000fe20000f44270 */
[----:B------:R-:W-:Y:S02]  /*3ee0*/  BSSY B1, `(.L_x_122) ;  /* 0x0000005000017945 */ /* 0x000fe40003800000 */
[----:B------:R-:W-:-:S05]  /*3ef0*/  FFMA R133, R133, R154, R90 ;  /* 0x0000009a85857223 */ /* 0x000fca000000005a */
[----:B------:R0:W-:Y:S05]  /*3f00*/  @P3 STG.E desc[UR36][R10.64+0x164], R133 ;  /* 0x000164850a003986 */ /* 0x0001ea000c101924 */
[----:B------:R-:W-:Y:S05]  /*3f10*/  @!P2 BRA `(.L_x_123) ;  /* 0x000000000004a947 */ /* 0x000fea0003800000 */
[----:B------:R0:W5:Y:S02]  /*3f20*/  LDG.E.LTC128B R166, desc[UR36][R88.64+0x160] ;  /* 0x0001602458a67981 */ /* 0x000164000c1e1920 */
.L_x_123:
[----:B------:R-:W-:Y:S05]  /*3f30*/  BSYNC B1 ;  /* 0x0000000000017941 */ /* 0x000fea0003800000 */
.L_x_122:
        /* <DEDUP_REMOVED lines=9> */
.L_x_125:
[----:B------:R-:W-:Y:S05]  /*3fd0*/  BSYNC B1 ;  /* 0x0000000000017941 */ /* 0x000fea0003800000 */
.L_x_124:
        /* <DEDUP_REMOVED lines=9> */
.L_x_127:
[----:B------:R-:W-:Y:S05]  /*4070*/  BSYNC B1 ;  /* 0x0000000000017941 */ /* 0x000fea0003800000 */
.L_x_126:
[----:B0----5:R-:W-:Y:S01]  /*4080*/  FMUL R91, R166, R155 ;  /* 0x0000009ba65b7220 */ /* 0x021fe20000400000 */
[----:B------:R-:W-:Y:S01]  /*4090*/  ISETP.GT.AND P3, PT, R0, 0x61, P0 ;  /* 0x000000610000780c */ /* 0x000fe20000764270 */
[----:B------:R-:W-:Y:S02]  /*40a0*/  BSSY B1, `(.L_x_128) ;  /* 0x0000005000017945 */ /* 0x000fe40003800000 */
[----:B------:R-:W-:-:S05]  /*40b0*/  FFMA R91, R136, R154, R91 ;  /* 0x0000009a885b7223 */ /* 0x000fca000000005b */
[----:B------:R0:W-:Y:S05]  /*40c0*/  @P2 STG.E desc[UR36][R10.64+0x180], R91 ;  /* 0x0001805b0a002986 */ /* 0x0001ea000c101924 */
[----:B------:R-:W-:Y:S05]  /*40d0*/  @!P3 BRA `(.L_x_129) ;  /* 0x000000000004b947 */ /* 0x000fea0003800000 */
[----:B------:R0:W5:Y:S02]  /*40e0*/  LDG.E.LTC128B R166, desc[UR36][R162.64+0x184] ;  /* 0x00018424a2a67981 */ /* 0x000164000c1e1920 */
.L_x_129:
[----:B------:R-:W-:Y:S05]  /*40f0*/  BSYNC B1 ;  /* 0x0000000000017941 */ /* 0x000fea0003800000 */
.L_x_128:
[----:B-----5:R-:W-:Y:S01]  /*4100*/  FMUL R90, R166, R155 ;  /* 0x0000009ba65a7220 */ /* 0x020fe20000400000 */
[----:B------:R-:W-:Y:S01]  /*4110*/  ISETP.GT.AND P2, PT, R0, 0x60, P1 ;  /* 0x000000600000780c */ /* 0x000fe20000f44270 */
[----:B------:R-:W-:Y:S02]  /*4120*/  BSSY B1, `(.L_x_130) ;  /* 0x0000005000017945 */ /* 0x000fe40003800000 */
[----:B------:R-:W-:-:S05]  /*4130*/  FFMA R137, R137, R154, R90 ;  /* 0x0000009a89897223 */ /* 0x000fca000000005a */
[----:B------:R0:W-:Y:S05]  /*4140*/  @P3 STG.E desc[UR36][R10.64+0x184], R137 ;  /* 0x000184890a003986 */ /* 0x0001ea000c101924 */
[----:B------:R-:W-:Y:S05]  /*4150*/  @!P2 BRA `(.L_x_131) ;  /* 0x000000000004a947 */ /* 0x000fea0003800000 */
[----:B------:R0:W5:Y:S02]  /*4160*/  LDG.E.LTC128B R166, desc[UR36][R88.64+0x180] ;  /* 0x0001802458a67981 */ /* 0x000164000c1e1920 */
.L_x_131:
[----:B------:R-:W-:Y:S05]  /*4170*/  BSYNC B1 ;  /* 0x0000000000017941 */ /* 0x000fea0003800000 */
.L_x_130:
        /* <DEDUP_REMOVED lines=9> */
.L_x_133:
[----:B------:R-:W-:Y:S05]  /*4210*/  BSYNC B1 ;  /* 0x0000000000017941 */ /* 0x000fea0003800000 */
.L_x_132:
        /* <DEDUP_REMOVED lines=9> */
.L_x_135:
[----:B------:R-:W-:Y:S05]  /*42b0*/  BSYNC B1 ;  /* 0x0000000000017941 */ /* 0x000fea0003800000 */
.L_x_134:
[----:B0----5:R-:W-:Y:S01]  /*42c0*/  FMUL R91, R166, R155 ;  /* 0x0000009ba65b7220 */ /* 0x021fe20000400000 */
[----:B------:R-:W-:Y:S01]  /*42d0*/  ISETP.GT.AND P3, PT, R0, 0x69, P0 ;  /* 0x000000690000780c */ /* 0x000fe20000764270 */
[----:B------:R-:W-:Y:S02]  /*42e0*/  BSSY B1, `(.L_x_136) ;  /* 0x0000005000017945 */ /* 0x000fe40003800000 */
[----:B------:R-:W-:-:S05]  /*42f0*/  FFMA R91, R140, R154, R91 ;  /* 0x0000009a8c5b7223 */ /* 0x000fca000000005b */
[----:B------:R0:W-:Y:S05]  /*4300*/  @P2 STG.E desc[UR36][R10.64+0x1a0], R91 ;  /* 0x0001a05b0a002986 */ /* 0x0001ea000c101924 */
[----:B------:R-:W-:Y:S05]  /*4310*/  @!P3 BRA `(.L_x_137) ;  /* 0x000000000004b947 */ /* 0x000fea0003800000 */
[----:B------:R0:W5:Y:S02]  /*4320*/  LDG.E.LTC128B R166, desc[UR36][R162.64+0x1a4] ;  /* 0x0001a424a2a67981 */ /* 0x000164000c1e1920 */
.L_x_137:
[----:B------:R-:W-:Y:S05]  /*4330*/  BSYNC B1 ;  /* 0x0000000000017941 */ /* 0x000fea0003800000 */
.L_x_136:
[----:B-----5:R-:W-:Y:S01]  /*4340*/  FMUL R90, R166, R155 ;  /* 0x0000009ba65a7220 */ /* 0x020fe20000400000 */
[----:B------:R-:W-:Y:S01]  /*4350*/  ISETP.GT.AND P2, PT, R0, 0x68, P1 ;  /* 0x000000680000780c */ /* 0x000fe20000f44270 */
[----:B------:R-:W-:Y:S02]  /*4360*/  BSSY B1, `(.L_x_138) ;  /* 0x0000005000017945 */ /* 0x000fe40003800000 */
[----:B------:R-:W-:-:S05]  /*4370*/  FFMA R141, R141, R154, R90 ;  /* 0x0000009a8d8d7223 */ /* 0x000fca000000005a */
[----:B------:R0:W-:Y:S05]  /*4380*/  @P3 STG.E desc[UR36][R10.64+0x1a4], R141 ;  /* 0x0001a48d0a003986 */ /* 0x0001ea000c101924 */
[----:B------:R-:W-:Y:S05]  /*4390*/  @!P2 BRA `(.L_x_139) ;  /* 0x000000000004a947 */ /* 0x000fea0003800000 */
[----:B------:R0:W5:Y:S02]  /*43a0*/  LDG.E.LTC128B R166, desc[UR36][R88.64+0x1a0] ;  /* 0x0001a02458a67981 */ /* 0x000164000c1e1920 */
.L_x_139:
[----:B------:R-:W-:Y:S05]  /*43b0*/  BSYNC B1 ;  /* 0x0000000000017941 */ /* 0x000fea0003800000 */
.L_x_138:
        /* <DEDUP_REMOVED lines=9> */
.L_x_141:
[----:B------:R-:W-:Y:S05]  /*4450*/  BSYNC B1 ;  /* 0x0000000000017941 */ /* 0x000fea0003800000 */
.L_x_140:
        /* <DEDUP_REMOVED lines=9> */
.L_x_143:
[----:B------:R-:W-:Y:S05]  /*44f0*/  BSYNC B1 ;  /* 0x0000000000017941 */ /* 0x000fea0003800000 */
.L_x_142:
[----:B0----5:R-:W-:Y:S01]  /*4500*/  FMUL R91, R166, R155 ;  /* 0x0000009ba65b7220 */ /* 0x021fe20000400000 */
[----:B------:R-:W-:Y:S01]  /*4510*/  ISETP.GT.AND P3, PT, R0, 0x71, P0 ;  /* 0x000000710000780c */ /* 0x000fe20000764270 */
[----:B------:R-:W-:Y:S02]  /*4520*/  BSSY B1, `(.L_x_144) ;  /* 0x0000005000017945 */ /* 0x000fe40003800000 */
[----:B------:R-:W-:-:S05]  /*4530*/  FFMA R91, R144, R154, R91 ;  /* 0x0000009a905b7223 */ /* 0x000fca000000005b */
[----:B------:R0:W-:Y:S05]  /*4540*/  @P2 STG.E desc[UR36][R10.64+0x1c0], R91 ;  /* 0x0001c05b0a002986 */ /* 0x0001ea000c101924 */
[----:B------:R-:W-:Y:S05]  /*4550*/  @!P3 BRA `(.L_x_145) ;  /* 0x000000000004b947 */ /* 0x000fea0003800000 */
[----:B------:R0:W5:Y:S02]  /*4560*/  LDG.E.LTC128B R166, desc[UR36][R162.64+0x1c4] ;  /* 0x0001c424a2a67981 */ /* 0x000164000c1e1920 */
.L_x_145:
[----:B------:R-:W-:Y:S05]  /*4570*/  BSYNC B1 ;  /* 0x0000000000017941 */ /* 0x000fea0003800000 */
.L_x_144:
[----:B-----5:R-:W-:Y:S01]  /*4580*/  FMUL R90, R166, R155 ;  /* 0x0000009ba65a7220 */ /* 0x020fe20000400000 */
[----:B------:R-:W-:Y:S01]  /*4590*/  ISETP.GT.AND P2, PT, R0, 0x70, P1 ;  /* 0x000000700000780c */ /* 0x000fe20000f44270 */
[----:B------:R-:W-:Y:S02]  /*45a0*/  BSSY B1, `(.L_x_146) ;  /* 0x0000005000017945 */ /* 0x000fe40003800000 */
[----:B------:R-:W-:-:S05]  /*45b0*/  FFMA R145, R145, R154, R90 ;  /* 0x0000009a91917223 */ /* 0x000fca000000005a */
[----:B------:R0:W-:Y:S05]  /*45c0*/  @P3 STG.E desc[UR36][R10.64+0x1c4], R145 ;  /* 0x0001c4910a003986 */ /* 0x0001ea000c101924 */
[----:B------:R-:W-:Y:S05]  /*45d0*/  @!P2 BRA `(.L_x_147) ;  /* 0x000000000004a947 */ /* 0x000fea0003800000 */
[----:B------:R0:W5:Y:S02]  /*45e0*/  LDG.E.LTC128B R166, desc[UR36][R88.64+0x1c0] ;  /* 0x0001c02458a67981 */ /* 0x000164000c1e1920 */
.L_x_147:
[----:B------:R-:W-:Y:S05]  /*45f0*/  BSYNC B1 ;  /* 0x0000000000017941 */ /* 0x000fea0003800000 */
.L_x_146:
        /* <DEDUP_REMOVED lines=9> */
.L_x_149:
[----:B------:R-:W-:Y:S05]  /*4690*/  BSYNC B1 ;  /* 0x0000000000017941 */ /* 0x000fea0003800000 */
.L_x_148:
        /* <DEDUP_REMOVED lines=9> */
.L_x_151:
[----:B------:R-:W-:Y:S05]  /*4730*/  BSYNC B1 ;  /* 0x0000000000017941 */ /* 0x000fea0003800000 */
.L_x_150:
[----:B0----5:R-:W-:Y:S01]  /*4740*/  FMUL R91, R166, R155 ;  /* 0x0000009ba65b7220 */ /* 0x021fe20000400000 */
[----:B------:R-:W-:Y:S01]  /*4750*/  ISETP.GT.AND P0, PT, R0, 0x79, P0 ;  /* 0x000000790000780c */ /* 0x000fe20000704270 */
[----:B------:R-:W-:Y:S01]  /*4760*/  BSSY B1, `(.L_x_152) ;  /* 0x0000006000017945 */ /* 0x000fe20003800000 */
[----:B------:R-:W-:Y:S01]  /*4770*/  IADD3 R165, P3, R165, 0x80, RZ ;  /* 0x00000080a5a57810 */ /* 0x000fe20007f7e0ff */
[----:B------:R-:W-:-:S05]  /*4780*/  FFMA R91, R148, R154, R91 ;  /* 0x0000009a945b7223 */ /* 0x000fca000000005b */
[----:B------:R0:W-:Y:S05]  /*4790*/  @P2 STG.E desc[UR36][R10.64+0x1e0], R91 ;  /* 0x0001e05b0a002986 */ /* 0x0001ea000c101924 */
[----:B------:R-:W-:Y:S05]  /*47a0*/  @!P0 BRA `(.L_x_153) ;  /* 0x0000000000048947 */ /* 0x000fea0003800000 */
[----:B------:R0:W5:Y:S02]  /*47b0*/  LDG.E.LTC128B R166, desc[UR36][R162.64+0x1e4] ;  /* 0x0001e424a2a67981 */ /* 0x000164000c1e1920 */
.L_x_153:
[----:B------:R-:W-:Y:S05]  /*47c0*/  BSYNC B1 ;  /* 0x0000000000017941 */ /* 0x000fea0003800000 */
.L_x_152:
[----:B-----5:R-:W-:Y:S01]  /*47d0*/  FMUL R90, R166, R155 ;  /* 0x0000009ba65a7220 */ /* 0x020fe20000400000 */
[----:B------:R-:W-:Y:S01]  /*47e0*/  ISETP.GT.AND P2, PT, R0, 0x78, P1 ;  /* 0x000000780000780c */ /* 0x000fe20000f44270 */
[----:B------:R-:W-:Y:S01]  /*47f0*/  BSSY B1, `(.L_x_154) ;  /* 0x0000007000017945 */ /* 0x000fe20003800000 */
[----:B------:R-:W-:Y:S01]  /*4800*/  IADD3.X R153, RZ, R153, RZ, P3, !PT ;  /* 0x00000099ff997210 */ /* 0x000fe20001ffe4ff */
[----:B------:R-:W-:-:S04]  /*4810*/  FFMA R149, R149, R154, R90 ;  /* 0x0000009a95957223 */ /* 0x000fc8000000005a */
[----:B------:R-:W-:Y:S01]  /*4820*/  IMAD R90, R153, R20, RZ ;  /* 0x00000014995a7224 */ /* 0x000fe200078e02ff */
[----:B------:R0:W-:Y:S05]  /*4830*/  @P0 STG.E desc[UR36][R10.64+0x1e4], R149 ;  /* 0x0001e4950a000986 */ /* 0x0001ea000c101924 */
[----:B------:R-:W-:Y:S05]  /*4840*/  @!P2 BRA `(.L_x_155) ;  /* 0x000000000004a947 */ /* 0x000fea0003800000 */
[----:B------:R0:W5:Y:S02]  /*4850*/  LDG.E.LTC128B R166, desc[UR36][R88.64+0x1e0] ;  /* 0x0001e02458a67981 */ /* 0x000164000c1e1920 */
.L_x_155:
[----:B------:R-:W-:Y:S05]  /*4860*/  BSYNC B1 ;  /* 0x0000000000017941 */ /* 0x000fea0003800000 */
.L_x_154:
[----:B0----5:R-:W-:Y:S01]  /*4870*/  FMUL R91, R166, R155 ;  /* 0x0000009ba65b7220 */ /* 0x021fe20000400000 */
[----:B------:R-:W-:Y:S01]  /*4880*/  IMAD R99, R165, R21, R90 ;  /* 0x00000015a5637224 */ /* 0x000fe200078e025a */
[----:B------:R-:W-:Y:S01]  /*4890*/  ISETP.GT.AND P1, PT, R0, 0x79, P1 ;  /* 0x000000790000780c */ /* 0x000fe20000f24270 */
[----:B------:R-:W-:Y:S02]  /*48a0*/  @P2 IMAD.MOV.U32 R90, RZ, RZ, R170 ;  /* 0x000000ffff5a2224 */ /* 0x000fe400078e00aa */
[----:B------:R-:W-:Y:S01]  /*48b0*/  FFMA R95, R150, R154, R91 ;  /* 0x0000009a965f7223 */ /* 0x000fe2000000005b */
[----:B------:R-:W-:Y:S01]  /*48c0*/  @P2 IMAD.MOV.U32 R91, RZ, RZ, R171 ;  /* 0x000000ffff5b2224 */ /* 0x000fe200078e00ab */
[----:B------:R-:W-:Y:S01]  /*48d0*/  ISETP.GT.AND P0, PT, R157, 0x80, PT ;  /* 0x000000809d00780c */ /* 0x000fe20003f04270 */
[----:B------:R-:W-:Y:S01]  /*48e0*/  IMAD.WIDE.U32 R92, R165, R20, R14 ;  /* 0x00000014a55c7225 */ /* 0x000fe200078e000e */
[----:B------:R-:W-:Y:S02]  /*48f0*/  BSSY B1, `(.L_x_156) ;  /* 0x0000006000017945 */ /* 0x000fe40003800000 */
[----:B------:R0:W-:Y:S01]  /*4900*/  @P2 STG.E desc[UR36][R90.64+0x1e0], R95 ;  /* 0x0001e05f5a002986 */ /* 0x0001e2000c101924 */
[----:B------:R-:W-:-:S02]  /*4910*/  ISETP.GT.AND P3, PT, R0, RZ, P0 ;  /* 0x000000ff0000720c */ /* 0x000fc40000764270 */
[----:B------:R-:W-:Y:S01]  /*4920*/  IADD3 R21, R93, R99, RZ ;  /* 0x000000635d157210 */ /* 0x000fe20007ffe0ff */
[----:B------:R-:W-:Y:S10]  /*4930*/  @!P1 BRA `(.L_x_157) ;  /* 0x0000000000049947 */ /* 0x000ff40003800000 */
[----:B------:R0:W5:Y:S02]  /*4940*/  LDG.E.LTC128B R166, desc[UR36][R88.64+0x1e4] ;  /* 0x0001e42458a67981 */ /* 0x000164000c1e1920 */
.L_x_157:
[----:B------:R-:W-:Y:S05]  /*4950*/  BSYNC B1 ;  /* 0x0000000000017941 */ /* 0x000fea0003800000 */
.L_x_156:
[----:B0----5:R-:W-:Y:S01]  /*4960*/  FMUL R90, R166, R155 ;  /* 0x0000009ba65a7220 */ /* 0x021fe20000400000 */
[----:B--23--:R-:W-:-:S03]  /*4970*/  LEA R88, P2, R92, R8, 0x2 ;  /* 0x000000085c587211 */ /* 0x00cfc600078410ff */
[----:B------:R-:W-:Y:S01]  /*4980*/  FFMA R151, R151, R154, R90 ;  /* 0x0000009a97977223 */ /* 0x000fe2000000005a */
[----:B------:R-:W-:-:S04]  /*4990*/  LEA.HI.X R89, R92, R9, R21, 0x2, P2 ;  /* 0x000000095c597211 */ /* 0x000fc800010f1415 */
[----:B------:R0:W-:Y:S04]  /*49a0*/  @P1 STG.E desc[UR36][R170.64+0x1e4], R151 ;  /* 0x0001e497aa001986 */ /* 0x0001e8000c101924 */
[----:B------:R2:W3:Y:S01]  /*49b0*/  @P3 LDG.E.LTC128B R166, desc[UR36][R88.64] ;  /* 0x0000002458a63981 */ /* 0x0004e2000c1e1920 */
[----:B------:R-:W-:Y:S01]  /*49c0*/  IMAD.WIDE.U32 R92, R165, R20, R6 ;  /* 0x00000014a55c7225 */ /* 0x000fe200078e0006 */
[C---:B------:R-:W-:Y:S01]  /*49d0*/  SHF.L.U64.HI R97, R4.reuse, 0x9, R5 ;  /* 0x0000000904617819 */ /* 0x040fe20000010205 */
[----:B------:R-:W-:Y:S02]  /*49e0*/  BSSY B1, `(.L_x_158) ;  /* 0x0000014000017945 */ /* 0x000fe40003800000 */
[----:B------:R-:W-:Y:S02]  /*49f0*/  IMAD.SHL.U32 R95, R4, 0x200, RZ ;  /* 0x00000200045f7824 */ /* 0x000fe400078e00ff */
[----:B------:R-:W-:-:S02]  /*4a00*/  IMAD.IADD R93, R99, 0x1, R93 ;  /* 0x00000001635d7824 */ /* 0x000fc400078e025d */
[----:B------:R-:W-:Y:S01]  /*4a10*/  IMAD.WIDE.U32 R160, R165, R20, R160 ;  /* 0x00000014a5a07225 */ /* 0x000fe200078e00a0 */
[----:B------:R-:W-:-:S03]  /*4a20*/  IADD3 R90, P1, R95, R10, RZ ;  /* 0x0000000a5f5a7210 */ /* 0x000fc60007f3e0ff */
[----:B------:R-:W-:Y:S01]  /*4a30*/  IMAD.WIDE.U32 R20, R23, R12, R92 ;  /* 0x0000000c17147225 */ /* 0x000fe200078e005c */
[----:B------:R-:W-:Y:S02]  /*4a40*/  IADD3.X R91, R97, R11, RZ, P1, !PT ;  /* 0x0000000b615b7210 */ /* 0x000fe40000ffe4ff */
[----:B--2---:R-:W-:Y:S01]  /*4a50*/  IADD3 R88, P4, R6, R160, RZ ;  /* 0x000000a006587210 */ /* 0x004fe20007f9e0ff */
[----:B------:R-:W-:Y:S01]  /*4a60*/  IMAD.IADD R99, R99, 0x1, R161 ;  /* 0x0000000163637824 */ /* 0x000fe200078e02a1 */
[----:B------:R-:W-:Y:S02]  /*4a70*/  LEA R4, P1, R20, R8, 0x2 ;  /* 0x0000000814047211 */ /* 0x000fe400078210ff */
[----:B------:R-:W-:Y:S02]  /*4a80*/  IADD3 R158, P2, R158, R160, RZ ;  /* 0x000000a09e9e7210 */ /* 0x000fe40007f5e0ff */
[----:B------:R-:W-:Y:S01]  /*4a90*/  IADD3.X R89, R7, R99, RZ, P4, !PT ;  /* 0x0000006307597210 */ /* 0x000fe200027fe4ff */
[----:B---3--:R-:W-:-:S04]  /*4aa0*/  FMUL R5, R166, R155 ;  /* 0x0000009ba6057220 */ /* 0x008fc80000400000 */
[----:B------:R-:W-:Y:S01]  /*4ab0*/  FFMA R93, R24, R154, R5 ;  /* 0x0000009a185d7223 */ /* 0x000fe20000000005 */
[----:B------:R-:W-:-:S04]  /*4ac0*/  IMAD.IADD R5, R13, 0x1, R21 ;  /* 0x000000010d057824 */ /* 0x000fc800078e0215 */
[----:B------:R0:W-:Y:S01]  /*4ad0*/  @P3 STG.E desc[UR36][R90.64], R93 ;  /* 0x0000005d5a003986 */ /* 0x0001e2000c101924 */
[----:B------:R-:W-:Y:S02]  /*4ae0*/  ISETP.GT.AND P3, PT, R0, 0x1, P0 ;  /* 0x000000010000780c */ /* 0x000fe40000764270 */
[----:B------:R-:W-:-:S11]  /*4af0*/  LEA.HI.X R5, R20, R9, R5, 0x2, P1 ;  /* 0x0000000914057211 */ /* 0x000fd600008f1405 */
[----:B0-----:R-:W-:Y:S05]  /*4b00*/  @!P3 BRA `(.L_x_159) ;  /* 0x000000000004b947 */ /* 0x001fea0003800000 */
[----:B------:R0:W5:Y:S02]  /*4b10*/  LDG.E.LTC128B R166, desc[UR36][R4.64+0x4] ;  /* 0x0000042404a67981 */ /* 0x000164000c1e1920 */
.L_x_159:
[----:B------:R-:W-:Y:S05]  /*4b20*/  BSYNC B1 ;  /* 0x0000000000017941 */ /* 0x000fea0003800000 */
.L_x_158:
[----:B------:R-:W-:Y:S01]  /*4b30*/  IMAD.X R7, R99, 0x1, R15, P2 ;  /* 0x0000000163077824 */ /* 0x000fe200010e060f */
[----:B------:R-:W-:Y:S01]  /*4b40*/  LEA R6, P2, R158, R8, 0x2 ;  /* 0x000000089e067211 */ /* 0x000fe200078410ff */
[----:B-----5:R-:W-:Y:S01]  /*4b50*/  FMUL R14, R166, R155 ;  /* 0x0000009ba60e7220 */ /* 0x020fe20000400000 */
[----:B------:R-:W-:Y:S01]  /*4b60*/  ISETP.GT.AND P1, PT, R157, 0x88, PT ;  /* 0x000000889d00780c */ /* 0x000fe20003f24270 */
[----:B------:R-:W-:Y:S01]  /*4b70*/  @P3 IMAD.MOV.U32 R20, RZ, RZ, R90 ;  /* 0x000000ffff143224 */ /* 0x000fe200078e005a */
[----:B------:R-:W-:Y:S01]  /*4b80*/  LEA.HI.X R7, R158, R9, R7, 0x2, P2 ;  /* 0x000000099e077211 */ /* 0x000fe200010f1407 */
[----:B------:R-:W-:Y:S01]  /*4b90*/  FFMA R25, R25, R154, R14 ;  /* 0x0000009a19197223 */ /* 0x000fe2000000000e */
[----:B------:R-:W-:Y:S01]  /*4ba0*/  ISETP.GT.AND P2, PT, R0, RZ, P1 ;  /* 0x000000ff0000720c */ /* 0x000fe20000f44270 */
[----:B------:R-:W-:Y:S01]  /*4bb0*/  IMAD.WIDE.U32 R14, R23, R12, R88 ;  /* 0x0000000c170e7225 */ /* 0x000fe200078e0058 */
[----:B------:R-:W-:Y:S01]  /*4bc0*/  @P3 MOV R21, R91 ;  /* 0x0000005b00153202 */ /* 0x000fe20000000f00 */
[----:B------:R-:W-:Y:S02]  /*4bd0*/  BSSY B1, `(.L_x_160) ;  /* 0x0000008000017945 */ /* 0x000fe40003800000 */
[----:B------:R-:W-:Y:S01]  /*4be0*/  IMAD.IADD R15, R13, 0x1, R15 ;  /* 0x000000010d0f7824 */ /* 0x000fe200078e020f */
[----:B------:R-:W-:Y:S01]  /*4bf0*/  LEA R8, P4, R14, R8, 0x2 ;  /* 0x000000080e087211 */ /* 0x000fe200078810ff */
[----:B------:R2:W-:Y:S01]  /*4c00*/  @P3 STG.E desc[UR36][R20.64+0x4], R25 ;  /* 0x0000041914003986 */ /* 0x0005e2000c101924 */
[----:B------:R-:W-:-:S02]  /*4c10*/  IADD3 R12, P3, R90, R167, RZ ;  /* 0x000000a75a0c7210 */ /* 0x000fc40007f7e0ff */
[----:B------:R-:W-:-:S03]  /*4c20*/  LEA.HI.X R9, R14, R9, R15, 0x2, P4 ;  /* 0x000000090e097211 */ /* 0x000fc600020f140f */
[----:B------:R-:W-:Y:S08]  /*4c30*/  @!P2 BRA `(.L_x_161) ;  /* 0x000000000004a947 */ /* 0x000ff00003800000 */
[----:B------:R3:W5:Y:S02]  /*4c40*/  LDG.E.LTC128B R166, desc[UR36][R6.64] ;  /* 0x0000002406a67981 */ /* 0x000764000c1e1920 */
.L_x_161:
[----:B------:R-:W-:Y:S05]  /*4c50*/  BSYNC B1 ;  /* 0x0000000000017941 */ /* 0x000fea0003800000 */
.L_x_160:
[----:B---3-5:R-:W-:Y:S01]  /*4c60*/  FMUL R7, R166, R155 ;  /* 0x0000009ba6077220 */ /* 0x028fe20000400000 */
[----:B------:R-:W-:Y:S01]  /*4c70*/  IMAD.X R13, R91, 0x1, R169, P3 ;  /* 0x000000015b0d7824 */ /* 0x000fe200018e06a9 */
[----:B------:R-:W-:Y:S01]  /*4c80*/  ISETP.GT.AND P4, PT, R0, 0x1, P1 ;  /* 0x000000010000780c */ /* 0x000fe20000f84270 */
[----:B------:R-:W-:Y:S01]  /*4c90*/  BSSY B1, `(.L_x_162) ;  /* 0x0000005000017945 */ /* 0x000fe20003800000 */
[----:B------:R-:W-:-:S05]  /*4ca0*/  FFMA R7, R26, R154, R7 ;  /* 0x0000009a1a077223 */ /* 0x000fca0000000007 */
[----:B------:R3:W-:Y:S06]  /*4cb0*/  @P2 STG.E desc[UR36][R12.64], R7 ;  /* 0x000000070c002986 */ /* 0x0007ec000c101924 */
[----:B------:R-:W-:Y:S05]  /*4cc0*/  @!P4 BRA `(.L_x_163) ;  /* 0x000000000004c947 */ /* 0x000fea0003800000 */
[----:B------:R0:W5:Y:S02]  /*4cd0*/  LDG.E.LTC128B R166, desc[UR36][R8.64+0x4] ;  /* 0x0000042408a67981 */ /* 0x000164000c1e1920 */
.L_x_163:
[----:B------:R-:W-:Y:S05]  /*4ce0*/  BSYNC B1 ;  /* 0x0000000000017941 */ /* 0x000fea0003800000 */
.L_x_162:
[----:B-----5:R-:W-:Y:S01]  /*4cf0*/  FMUL R6, R166, R155 ;  /* 0x0000009ba6067220 */ /* 0x020fe20000400000 */
[----:B------:R-:W-:Y:S01]  /*4d00*/  ISETP.GT.AND P2, PT, R0, 0x8, P0 ;  /* 0x000000080000780c */ /* 0x000fe20000744270 */
[----:B------:R-:W-:Y:S02]  /*4d10*/  BSSY B1, `(.L_x_164) ;  /* 0x0000005000017945 */ /* 0x000fe40003800000 */
[----:B------:R-:W-:-:S05]  /*4d20*/  FFMA R27, R27, R154, R6 ;  /* 0x0000009a1b1b7223 */ /* 0x000fca0000000006 */
[----:B------:R0:W-:Y:S05]  /*4d30*/  @P4 STG.E desc[UR36][R12.64+0x4], R27 ;  /* 0x0000041b0c004986 */ /* 0x0001ea000c101924 */
[----:B------:R-:W-:Y:S05]  /*4d40*/  @!P2 BRA `(.L_x_165) ;  /* 0x000000000004a947 */ /* 0x000fea0003800000 */
[----:B------:R0:W5:Y:S02]  /*4d50*/  LDG.E.LTC128B R166, desc[UR36][R4.64+0x20] ;  /* 0x0000202404a67981 */ /* 0x000164000c1e1920 */
.L_x_165:
[----:B------:R-:W-:Y:S05]  /*4d60*/  BSYNC B1 ;  /* 0x0000000000017941 */ /* 0x000fea0003800000 */
.L_x_164:
[----:B------:R-:W-:Y:S01]  /*4d70*/  ISETP.GT.AND P4, PT, R0, 0x9, P0 ;  /* 0x000000090000780c */ /* 0x000fe20000784270 */
[----:B---3-5:R-:W-:Y:S01]  /*4d80*/  FMUL R7, R166, R155 ;  /* 0x0000009ba6077220 */ /* 0x028fe20000400000 */
[----:B------:R-:W-:Y:S01]  /*4d90*/  MOV R6, R90 ;  /* 0x0000005a00067202 */ /* 0x000fe20000000f00 */
[----:B------:R-:W-:Y:S02]  /*4da0*/  BSSY B1, `(.L_x_166) ;  /* 0x0000007000017945 */ /* 0x000fe40003800000 */
[----:B------:R-:W-:Y:S01]  /*4db0*/  FFMA R15, R28, R154, R7 ;  /* 0x0000009a1c0f7223 */ /* 0x000fe20000000007 */
[----:B------:R-:W-:-:S05]  /*4dc0*/  IMAD.MOV.U32 R7, RZ, RZ, R91 ;  /* 0x000000ffff077224 */ /* 0x000fca00078e005b */
[----:B------:R3:W-:Y:S01]  /*4dd0*/  @P2 STG.E desc[UR36][R6.64+0x20], R15 ;  /* 0x0000200f06002986 */ /* 0x0007e2000c101924 */
[----:B0-----:R-:W-:Y:S01]  /*4de0*/  IADD3 R12, P2, P3, R167, R10, R95 ;  /* 0x0000000aa70c7210 */ /* 0x001fe20007b5e05f */
[----:B------:R-:W-:-:S12]  /*4df0*/  @!P4 BRA `(.L_x_167) ;  /* 0x000000000004c947 */ /* 0x000fd80003800000 */
[----:B------:R0:W5:Y:S02]  /*4e00*/  LDG.E.LTC128B R166, desc[UR36][R4.64+0x24] ;  /* 0x0000242404a67981 */ /* 0x000164000c1e1920 */
.L_x_167:
[----:B------:R-:W-:Y:S05]  /*4e10*/  BSYNC B1 ;  /* 0x0000000000017941 */ /* 0x000fea0003800000 */
.L_x_166:
[----:B-----5:R-:W-:Y:S01]  /*4e20*/  FMUL R14, R166, R155 ;  /* 0x0000009ba60e7220 */ /* 0x020fe20000400000 */
[----:B------:R-:W-:Y:S01]  /*4e30*/  IADD3.X R13, R169, R11, R97, P2, P3 ;  /* 0x0000000ba90d7210 */ /* 0x000fe200017e6461 */
[----:B------:R-:W-:Y:S01]  /*4e40*/  BSSY B1, `(.L_x_168) ;  /* 0x0000007000017945 */ /* 0x000fe20003800000 */
[----:B------:R-:W-:Y:S01]  /*4e50*/  ISETP.GT.AND P3, PT, R0, 0x8, P1 ;  /* 0x000000080000780c */ /* 0x000fe20000f64270 */
[----:B------:R-:W-:Y:S01]  /*4e60*/  FFMA R29, R29, R154, R14 ;  /* 0x0000009a1d1d7223 */ /* 0x000fe2000000000e */
[----:B------:R-:W-:-:S04]  /*4e70*/  IADD3 R10, P2, R167, R90, RZ ;  /* 0x0000005aa70a7210 */ /* 0x000fc80007f5e0ff */
[----:B------:R0:W-:Y:S07]  /*4e80*/  @P4 STG.E desc[UR36][R6.64+0x24], R29 ;  /* 0x0000241d06004986 */ /* 0x0001ee000c101924 */
[----:B------:R-:W-:Y:S05]  /*4e90*/  @!P3 BRA `(.L_x_169) ;  /* 0x000000000004b947 */ /* 0x000fea0003800000 */
[----:B------:R0:W5:Y:S02]  /*4ea0*/  LDG.E.LTC128B R166, desc[UR36][R8.64+0x20] ;  /* 0x0000202408a67981 */ /* 0x000164000c1e1920 */
.L_x_169:
[----:B------:R-:W-:Y:S05]  /*4eb0*/  BSYNC B1 ;  /* 0x0000000000017941 */ /* 0x000fea0003800000 */
.L_x_168:
        /* <DEDUP_REMOVED lines=8> */
.L_x_171:
[----:B------:R-:W-:Y:S05]  /*4f40*/  BSYNC B1 ;  /* 0x0000000000017941 */ /* 0x000fea0003800000 */
.L_x_170:
[----:B---3-5:R-:W-:Y:S01]  /*4f50*/  FMUL R10, R166, R155 ;  /* 0x0000009ba60a7220 */ /* 0x028fe20000400000 */
[----:B------:R-:W-:Y:S01]  /*4f60*/  ISETP.GT.AND P2, PT, R0, 0x10, P0 ;  /* 0x000000100000780c */ /* 0x000fe20000744270 */
[----:B------:R-:W-:Y:S02]  /*4f70*/  BSSY B1, `(.L_x_172) ;  /* 0x0000005000017945 */ /* 0x000fe40003800000 */
[----:B------:R-:W-:-:S05]  /*4f80*/  FFMA R31, R31, R154, R10 ;  /* 0x0000009a1f1f7223 */ /* 0x000fca000000000a */
[----:B------:R3:W-:Y:S05]  /*4f90*/  @P4 STG.E desc[UR36][R12.64+0x24], R31 ;  /* 0x0000241f0c004986 */ /* 0x0007ea000c101924 */
[----:B------:R-:W-:Y:S05]  /*4fa0*/  @!P2 BRA `(.L_x_173) ;  /* 0x000000000004a947 */ /* 0x000fea0003800000 */
[----:B------:R0:W5:Y:S02]  /*4fb0*/  LDG.E.LTC128B R166, desc[UR36][R4.64+0x40] ;  /* 0x0000402404a67981 */ /* 0x000164000c1e1920 */
.L_x_173:
[----:B------:R-:W-:Y:S05]  /*4fc0*/  BSYNC B1 ;  /* 0x0000000000017941 */ /* 0x000fea0003800000 */
.L_x_172:
[----:B-----5:R-:W-:Y:S01]  /*4fd0*/  FMUL R11, R166, R155 ;  /* 0x0000009ba60b7220 */ /* 0x020fe20000400000 */
[----:B------:R-:W-:Y:S01]  /*4fe0*/  ISETP.GT.AND P3, PT, R0, 0x11, P0 ;  /* 0x000000110000780c */ /* 0x000fe20000764270 */
[----:B------:R-:W-:Y:S02]  /*4ff0*/  BSSY B1, `(.L_x_174) ;  /* 0x0000005000017945 */ /* 0x000fe40003800000 */
[----:B------:R-:W-:-:S05]  /*5000*/  FFMA R11, R32, R154, R11 ;  /* 0x0000009a200b7223 */ /* 0x000fca000000000b */
[----:B------:R0:W-:Y:S05]  /*5010*/  @P2 STG.E desc[UR36][R6.64+0x40], R11 ;  /* 0x0000400b06002986 */ /* 0x0001ea000c101924 */
[----:B------:R-:W-:Y:S05]  /*5020*/  @!P3 BRA `(.L_x_175) ;  /* 0x000000000004b947 */ /* 0x000fea0003800000 */
[----:B------:R0:W5:Y:S02]  /*5030*/  LDG.E.LTC128B R166, desc[UR36][R4.64+0x44] ;  /* 0x0000442404a67981 */ /* 0x000164000c1e1920 */
.L_x_175:
[----:B------:R-:W-:Y:S05]  /*5040*/  BSYNC B1 ;  /* 0x0000000000017941 */ /* 0x000fea0003800000 */
.L_x_174:
[----:B-----5:R-:W-:Y:S01]  /*5050*/  FMUL R10, R166, R155 ;  /* 0x0000009ba60a7220 */ /* 0x020fe20000400000 */
[----:B------:R-:W-:Y:S01]  /*5060*/  ISETP.GT.AND P2, PT, R0, 0x10, P1 ;  /* 0x000000100000780c */ /* 0x000fe20000f44270 */
[----:B------:R-:W-:Y:S02]  /*5070*/  BSSY B1, `(.L_x_176) ;  /* 0x0000005000017945 */ /* 0x000fe40003800000 */
[----:B------:R-:W-:-:S05]  /*5080*/  FFMA R33, R33, R154, R10 ;  /* 0x0000009a21217223 */ /* 0x000fca000000000a */
[----:B------:R0:W-:Y:S05]  /*5090*/  @P3 STG.E desc[UR36][R6.64+0x44], R33 ;  /* 0x0000442106003986 */ /* 0x0001ea000c101924 */
[----:B------:R-:W-:Y:S05]  /*50a0*/  @!P2 BRA `(.L_x_177) ;  /* 0x000000000004a947 */ /* 0x000fea0003800000 */
[----:B------:R0:W5:Y:S02]  /*50b0*/  LDG.E.LTC128B R166, desc[UR36][R8.64+0x40] ;  /* 0x0000402408a67981 */ /* 0x000164000c1e1920 */
.L_x_177:
[----:B------:R-:W-:Y:S05]  /*50c0*/  BSYNC B1 ;  /* 0x0000000000017941 */ /* 0x000fea0003800000 */
.L_x_176:
        /* <DEDUP_REMOVED lines=9> */
.L_x_179:
[----:B------:R-:W-:Y:S05]  /*5160*/  BSYNC B1 ;  /* 0x0000000000017941 */ /* 0x000fea0003800000 */
.L_x_178:
        /* <DEDUP_REMOVED lines=9> */
.L_x_181:
[----:B------:R-:W-:Y:S05]  /*5200*/  BSYNC B1 ;  /* 0x0000000000017941 */ /* 0x000fea0003800000 */
.L_x_180:
[----:B0----5:R-:W-:Y:S01]  /*5210*/  FMUL R11, R166, R155 ;  /* 0x0000009ba60b7220 */ /* 0x021fe20000400000 */
[----:B------:R-:W-:Y:S01]  /*5220*/  ISETP.GT.AND P3, PT, R0, 0x19, P0 ;  /* 0x000000190000780c */ /* 0x000fe20000764270 */
[----:B------:R-:W-:Y:S02]  /*5230*/  BSSY B1, `(.L_x_182) ;  /* 0x0000005000017945 */ /* 0x000fe40003800000 */
[----:B------:R-:W-:-:S05]  /*5240*/  FFMA R11, R36, R154, R11 ;  /* 0x0000009a240b7223 */ /* 0x000fca000000000b */
[----:B------:R0:W-:Y:S05]  /*5250*/  @P2 STG.E desc[UR36][R6.64+0x60], R11 ;  /* 0x0000600b06002986 */ /* 0x0001ea000c101924 */
[----:B------:R-:W-:Y:S05]  /*5260*/  @!P3 BRA `(.L_x_183) ;  /* 0x000000000004b947 */ /* 0x000fea0003800000 */
[----:B------:R0:W5:Y:S02]  /*5270*/  LDG.E.LTC128B R166, desc[UR36][R4.64+0x64] ;  /* 0x0000642404a67981 */ /* 0x000164000c1e1920 */
.L_x_183:
[----:B------:R-:W-:Y:S05]  /*5280*/  BSYNC B1 ;  /* 0x0000000000017941 */ /* 0x000fea0003800000 */
.L_x_182:
[----:B-----5:R-:W-:Y:S01]  /*5290*/  FMUL R10, R166, R155 ;  /* 0x0000009ba60a7220 */ /* 0x020fe20000400000 */
[----:B------:R-:W-:Y:S01]  /*52a0*/  ISETP.GT.AND P2, PT, R0, 0x18, P1 ;  /* 0x000000180000780c */ /* 0x000fe20000f44270 */
[----:B------:R-:W-:Y:S02]  /*52b0*/  BSSY B1, `(.L_x_184) ;  /* 0x0000005000017945 */ /* 0x000fe40003800000 */
[----:B------:R-:W-:-:S05]  /*52c0*/  FFMA R37, R37, R154, R10 ;  /* 0x0000009a25257223 */ /* 0x000fca000000000a */
[----:B------:R0:W-:Y:S05]  /*52d0*/  @P3 STG.E desc[UR36][R6.64+0x64], R37 ;  /* 0x0000642506003986 */ /* 0x0001ea000c101924 */
[----:B------:R-:W-:Y:S05]  /*52e0*/  @!P2 BRA `(.L_x_185) ;  /* 0x000000000004a947 */ /* 0x000fea0003800000 */
[----:B------:R0:W5:Y:S02]  /*52f0*/  LDG.E.LTC128B R166, desc[UR36][R8.64+0x60] ;  /* 0x0000602408a67981 */ /* 0x000164000c1e1920 */
.L_x_185:
[----:B------:R-:W-:Y:S05]  /*5300*/  BSYNC B1 ;  /* 0x0000000000017941 */ /* 0x000fea0003800000 */
.L_x_184:
        /* <DEDUP_REMOVED lines=9> */
.L_x_187:
[----:B------:R-:W-:Y:S05]  /*53a0*/  BSYNC B1 ;  /* 0x0000000000017941 */ /* 0x000fea0003800000 */
.L_x_186:
        /* <DEDUP_REMOVED lines=9> */
.L_x_189:
[----:B------:R-:W-:Y:S05]  /*5440*/  BSYNC B1 ;  /* 0x0000000000017941 */ /* 0x000fea0003800000 */
.L_x_188:
[----:B0----5:R-:W-:Y:S01]  /*5450*/  FMUL R11, R166, R155 ;  /* 0x0000009ba60b7220 */ /* 0x021fe20000400000 */
[----:B------:R-:W-:Y:S01]  /*5460*/  ISETP.GT.AND P3, PT, R0, 0x21, P0 ;  /* 0x000000210000780c */ /* 0x000fe20000764270 */
[----:B------:R-:W-:Y:S02]  /*5470*/  BSSY B1, `(.L_x_190) ;  /* 0x0000005000017945 */ /* 0x000fe40003800000 */
[----:B------:R-:W-:-:S05]  /*5480*/  FFMA R11, R40, R154, R11 ;  /* 0x0000009a280b7223 */ /* 0x000fca000000000b */
[----:B------:R0:W-:Y:S05]  /*5490*/  @P2 STG.E desc[UR36][R6.64+0x80], R11 ;  /* 0x0000800b06002986 */ /* 0x0001ea000c101924 */
[----:B------:R-:W-:Y:S05]  /*54a0*/  @!P3 BRA `(.L_x_191) ;  /* 0x000000000004b947 */ /* 0x000fea0003800000 */
[----:B------:R0:W5:Y:S02]  /*54b0*/  LDG.E.LTC128B R166, desc[UR36][R4.64+0x84] ;  /* 0x0000842404a67981 */ /* 0x000164000c1e1920 */
.L_x_191:
[----:B------:R-:W-:Y:S05]  /*54c0*/  BSYNC B1 ;  /* 0x0000000000017941 */ /* 0x000fea0003800000 */
.L_x_190:
[----:B-----5:R-:W-:Y:S01]  /*54d0*/  FMUL R10, R166, R155 ;  /* 0x0000009ba60a7220 */ /* 0x020fe20000400000 */
[----:B------:R-:W-:Y:S01]  /*54e0*/  ISETP.GT.AND P2, PT, R0, 0x20, P1 ;  /* 0x000000200000780c */ /* 0x000fe20000f44270 */
[----:B------:R-:W-:Y:S02]  /*54f0*/  BSSY B1, `(.L_x_192) ;  /* 0x0000005000017945 */ /* 0x000fe40003800000 */
[----:B------:R-:W-:-:S05]  /*5500*/  FFMA R41, R41, R154, R10 ;  /* 0x0000009a29297223 */ /* 0x000fca000000000a */
[----:B------:R0:W-:Y:S05]  /*5510*/  @P3 STG.E desc[UR36][R6.64+0x84], R41 ;  /* 0x0000842906003986 */ /* 0x0001ea000c101924 */
[----:B------:R-:W-:Y:S05]  /*5520*/  @!P2 BRA `(.L_x_193) ;  /* 0x000000000004a947 */ /* 0x000fea0003800000 */
[----:B------:R0:W5:Y:S02]  /*5530*/  LDG.E.LTC128B R166, desc[UR36][R8.64+0x80] ;  /* 0x0000802408a67981 */ /* 0x000164000c1e1920 */
.L_x_193:
[----:B------:R-:W-:Y:S05]  /*5540*/  BSYNC B1 ;  /* 0x0000000000017941 */ /* 0x000fea0003800000 */
.L_x_192:
        /* <DEDUP_REMOVED lines=9> */
.L_x_195:
[----:B------:R-:W-:Y:S05]  /*55e0*/  BSYNC B1 ;  /* 0x0000000000017941 */ /* 0x000fea0003800000 */
.L_x_194:
        /* <DEDUP_REMOVED lines=9> */
.L_x_197:
[----:B------:R-:W-:Y:S05]  /*5680*/  BSYNC B1 ;  /* 0x0000000000017941 */ /* 0x000fea0003800000 */
.L_x_196:
[----:B0----5:R-:W-:Y:S01]  /*5690*/  FMUL R11, R166, R155 ;  /* 0x0000009ba60b7220 */ /* 0x021fe20000400000 */
[----:B------:R-:W-:Y:S01]  /*56a0*/  ISETP.GT.AND P3, PT, R0, 0x29, P0 ;  /* 0x000000290000780c */ /* 0x000fe20000764270 */
[----:B------:R-:W-:Y:S02]  /*56b0*/  BSSY B1, `(.L_x_198) ;  /* 0x0000005000017945 */ /* 0x000fe40003800000 */
[----:B------:R-:W-:-:S05]  /*56c0*/  FFMA R11, R44, R154, R11 ;  /* 0x0000009a2c0b7223 */ /* 0x000fca000000000b */
[----:B------:R0:W-:Y:S05]  /*56d0*/  @P2 STG.E desc[UR36][R6.64+0xa0], R11 ;  /* 0x0000a00b06002986 */ /* 0x0001ea000c101924 */
[----:B------:R-:W-:Y:S05]  /*56e0*/  @!P3 BRA `(.L_x_199) ;  /* 0x000000000004b947 */ /* 0x000fea0003800000 */
[----:B------:R0:W5:Y:S02]  /*56f0*/  LDG.E.LTC128B R166, desc[UR36][R4.64+0xa4] ;  /* 0x0000a42404a67981 */ /* 0x000164000c1e1920 */
.L_x_199:
[----:B------:R-:W-:Y:S05]  /*5700*/  BSYNC B1 ;  /* 0x0000000000017941 */ /* 0x000fea0003800000 */
.L_x_198:
[----:B-----5:R-:W-:Y:S01]  /*5710*/  FMUL R10, R166, R155 ;  /* 0x0000009ba60a7220 */ /* 0x020fe20000400000 */
[----:B------:R-:W-:Y:S01]  /*5720*/  ISETP.GT.AND P2, PT, R0, 0x28, P1 ;  /* 0x000000280000780c */ /* 0x000fe20000f44270 */
[----:B------:R-:W-:Y:S02]  /*5730*/  BSSY B1, `(.L_x_200) ;  /* 0x0000005000017945 */ /* 0x000fe40003800000 */
[----:B------:R-:W-:-:S05]  /*5740*/  FFMA R45, R45, R154, R10 ;  /* 0x0000009a2d2d7223 */ /* 0x000fca000000000a */
[----:B------:R0:W-:Y:S05]  /*5750*/  @P3 STG.E desc[UR36][R6.64+0xa4], R45 ;  /* 0x0000a42d06003986 */ /* 0x0001ea000c101924 */
[----:B------:R-:W-:Y:S05]  /*5760*/  @!P2 BRA `(.L_x_201) ;  /* 0x000000000004a947 */ /* 0x000fea0003800000 */
[----:B------:R0:W5:Y:S02]  /*5770*/  LDG.E.LTC128B R166, desc[UR36][R8.64+0xa0] ;  /* 0x0000a02408a67981 */ /* 0x000164000c1e1920 */
.L_x_201:
[----:B------:R-:W-:Y:S05]  /*5780*/  BSYNC B1 ;  /* 0x0000000000017941 */ /* 0x000fea0003800000 */
.L_x_200:
        /* <DEDUP_REMOVED lines=9> */
.L_x_203:
[----:B------:R-:W-:Y:S05]  /*5820*/  BSYNC B1 ;  /* 0x0000000000017941 */ /* 0x000fea0003800000 */
.L_x_202:
        /* <DEDUP_REMOVED lines=9> */
.L_x_205:
[----:B------:R-:W-:Y:S05]  /*58c0*/  BSYNC B1 ;  /* 0x0000000000017941 */ /* 0x000fea0003800000 */
.L_x_204:
[----:B0----5:R-:W-:Y:S01]  /*58d0*/  FMUL R11, R166, R155 ;  /* 0x0000009ba60b7220 */ /* 0x021fe20000400000 */
[----:B------:R-:W-:Y:S01]  /*58e0*/  ISETP.GT.AND P3, PT, R0, 0x31, P0 ;  /* 0x000000310000780c */ /* 0x000fe20000764270 */
[----:B------:R-:W-:Y:S02]  /*58f0*/  BSSY B1, `(.L_x_206) ;  /* 0x0000005000017945 */ /* 0x000fe40003800000 */
[----:B------:R-:W-:-:S05]  /*5900*/  FFMA R11, R48, R154, R11 ;  /* 0x0000009a300b7223 */ /* 0x000fca000000000b */
[----:B------:R0:W-:Y:S05]  /*5910*/  @P2 STG.E desc[UR36][R6.64+0xc0], R11 ;  /* 0x0000c00b06002986 */ /* 0x0001ea000c101924 */
[----:B------:R-:W-:Y:S05]  /*5920*/  @!P3 BRA `(.L_x_207) ;  /* 0x000000000004b947 */ /* 0x000fea0003800000 */
[----:B------:R0:W5:Y:S02]  /*5930*/  LDG.E.LTC128B R166, desc[UR36][R4.64+0xc4] ;  /* 0x0000c42404a67981 */ /* 0x000164000c1e1920 */
.L_x_207:
[----:B------:R-:W-:Y:S05]  /*5940*/  BSYNC B1 ;  /* 0x0000000000017941 */ /* 0x000fea0003800000 */
.L_x_206:
[----:B-----5:R-:W-:Y:S01]  /*5950*/  FMUL R10, R166, R155 ;  /* 0x0000009ba60a7220 */ /* 0x020fe20000400000 */
[----:B------:R-:W-:Y:S01]  /*5960*/  ISETP.GT.AND P2, PT, R0, 0x30, P1 ;  /* 0x000000300000780c */ /* 0x000fe20000f44270 */
[----:B------:R-:W-:Y:S02]  /*5970*/  BSSY B1, `(.L_x_208) ;  /* 0x0000005000017945 */ /* 0x000fe40003800000 */
[----:B------:R-:W-:-:S05]  /*5980*/  FFMA R49, R49, R154, R10 ;  /* 0x0000009a31317223 */ /* 0x000fca000000000a */
[----:B------:R0:W-:Y:S05]  /*5990*/  @P3 STG.E desc[UR36][R6.64+0xc4], R49 ;  /* 0x0000c43106003986 */ /* 0x0001ea000c101924 */
[----:B------:R-:W-:Y:S05]  /*59a0*/  @!P2 BRA `(.L_x_209) ;  /* 0x000000000004a947 */ /* 0x000fea0003800000 */
[----:B------:R0:W5:Y:S02]  /*59b0*/  LDG.E.LTC128B R166, desc[UR36][R8.64+0xc0] ;  /* 0x0000c02408a67981 */ /* 0x000164000c1e1920 */
.L_x_209:
[----:B------:R-:W-:Y:S05]  /*59c0*/  BSYNC B1 ;  /* 0x0000000000017941 */ /* 0x000fea0003800000 */
.L_x_208:
        /* <DEDUP_REMOVED lines=9> */
.L_x_211:
[----:B------:R-:W-:Y:S05]  /*5a60*/  BSYNC B1 ;  /* 0x0000000000017941 */ /* 0x000fea0003800000 */
.L_x_210:
        /* <DEDUP_REMOVED lines=9> */
.L_x_213:
[----:B------:R-:W-:Y:S05]  /*5b00*/  BSYNC B1 ;  /* 0x0000000000017941 */ /* 0x000fea0003800000 */
.L_x_212:
[----:B0----5:R-:W-:Y:S01]  /*5b10*/  FMUL R11, R166, R155 ;  /* 0x0000009ba60b7220 */ /* 0x021fe20000400000 */
[----:B------:R-:W-:Y:S01]  /*5b20*/  ISETP.GT.AND P3, PT, R0, 0x39, P0 ;  /* 0x000000390000780c */ /* 0x000fe20000764270 */
[----:B------:R-:W-:Y:S02]  /*5b30*/  BSSY B1, `(.L_x_214) ;  /* 0x0000005000017945 */ /* 0x000fe40003800000 */
[----:B------:R-:W-:-:S05]  /*5b40*/  FFMA R11, R52, R154, R11 ;  /* 0x0000009a340b7223 */ /* 0x000fca000000000b */
[----:B------:R0:W-:Y:S05]  /*5b50*/  @P2 STG.E desc[UR36][R6.64+0xe0], R11 ;  /* 0x0000e00b06002986 */ /* 0x0001ea000c101924 */
[----:B------:R-:W-:Y:S05]  /*5b60*/  @!P3 BRA `(.L_x_215) ;  /* 0x000000000004b947 */ /* 0x000fea0003800000 */
[----:B------:R0:W5:Y:S02]  /*5b70*/  LDG.E.LTC128B R166, desc[UR36][R4.64+0xe4] ;  /* 0x0000e42404a67981 */ /* 0x000164000c1e1920 */
.L_x_215:
[----:B------:R-:W-:Y:S05]  /*5b80*/  BSYNC B1 ;  /* 0x0000000000017941 */ /* 0x000fea0003800000 */
.L_x_214:
[----:B-----5:R-:W-:Y:S01]  /*5b90*/  FMUL R10, R166, R155 ;  /* 0x0000009ba60a7220 */ /* 0x020fe20000400000 */
[----:B------:R-:W-:Y:S01]  /*5ba0*/  ISETP.GT.AND P2, PT, R0, 0x38, P1 ;  /* 0x000000380000780c */ /* 0x000fe20000f44270 */
[----:B------:R-:W-:Y:S02]  /*5bb0*/  BSSY B1, `(.L_x_216) ;  /* 0x0000005000017945 */ /* 0x000fe40003800000 */
[----:B------:R-:W-:-:S05]  /*5bc0*/  FFMA R53, R53, R154, R10 ;  /* 0x0000009a35357223 */ /* 0x000fca000000000a */
[----:B------:R0:W-:Y:S05]  /*5bd0*/  @P3 STG.E desc[UR36][R6.64+0xe4], R53 ;  /* 0x0000e43506003986 */ /* 0x0001ea000c101924 */
[----:B------:R-:W-:Y:S05]  /*5be0*/  @!P2 BRA `(.L_x_217) ;  /* 0x000000000004a947 */ /* 0x000fea0003800000 */
[----:B------:R0:W5:Y:S02]  /*5bf0*/  LDG.E.LTC128B R166, desc[UR36][R8.64+0xe0] ;  /* 0x0000e02408a67981 */ /* 0x000164000c1e1920 */
.L_x_217:
[----:B------:R-:W-:Y:S05]  /*5c00*/  BSYNC B1 ;  /* 0x0000000000017941 */ /* 0x000fea0003800000 */
.L_x_216:
        /* <DEDUP_REMOVED lines=9> */
.L_x_219:
[----:B------:R-:W-:Y:S05]  /*5ca0*/  BSYNC B1 ;  /* 0x0000000000017941 */ /* 0x000fea0003800000 */
.L_x_218:
        /* <DEDUP_REMOVED lines=9> */
.L_x_221:
[----:B------:R-:W-:Y:S05]  /*5d40*/  BSYNC B1 ;  /* 0x0000000000017941 */ /* 0x000fea0003800000 */
.L_x_220:
[----:B0----5:R-:W-:Y:S01]  /*5d50*/  FMUL R11, R166, R155 ;  /* 0x0000009ba60b7220 */ /* 0x021fe20000400000 */
[----:B------:R-:W-:Y:S01]  /*5d60*/  ISETP.GT.AND P3, PT, R0, 0x41, P0 ;  /* 0x000000410000780c */ /* 0x000fe20000764270 */
[----:B------:R-:W-:Y:S02]  /*5d70*/  BSSY B1, `(.L_x_222) ;  /* 0x0000005000017945 */ /* 0x000fe40003800000 */
[----:B------:R-:W-:-:S05]  /*5d80*/  FFMA R11, R56, R154, R11 ;  /* 0x0000009a380b7223 */ /* 0x000fca000000000b */
[----:B------:R0:W-:Y:S05]  /*5d90*/  @P2 STG.E desc[UR36][R6.64+0x100], R11 ;  /* 0x0001000b06002986 */ /* 0x0001ea000c101924 */
[----:B------:R-:W-:Y:S05]  /*5da0*/  @!P3 BRA `(.L_x_223) ;  /* 0x000000000004b947 */ /* 0x000fea0003800000 */
[----:B------:R0:W5:Y:S02]  /*5db0*/  LDG.E.LTC128B R166, desc[UR36][R4.64+0x104] ;  /* 0x0001042404a67981 */ /* 0x000164000c1e1920 */
.L_x_223:
[----:B------:R-:W-:Y:S05]  /*5dc0*/  BSYNC B1 ;  /* 0x0000000000017941 */ /* 0x000fea0003800000 */
.L_x_222:
[----:B-----5:R-:W-:Y:S01]  /*5dd0*/  FMUL R10, R166, R155 ;  /* 0x0000009ba60a7220 */ /* 0x020fe20000400000 */
[----:B------:R-:W-:Y:S01]  /*5de0*/  ISETP.GT.AND P2, PT, R0, 0x40, P1 ;  /* 0x000000400000780c */ /* 0x000fe20000f44270 */
[----:B------:R-:W-:Y:S02]  /*5df0*/  BSSY B1, `(.L_x_224) ;  /* 0x0000005000017945 */ /* 0x000fe40003800000 */
[----:B------:R-:W-:-:S05]  /*5e00*/  FFMA R57, R57, R154, R10 ;  /* 0x0000009a39397223 */ /* 0x000fca000000000a */
[----:B------:R0:W-:Y:S05]  /*5e10*/  @P3 STG.E desc[UR36][R6.64+0x104], R57 ;  /* 0x0001043906003986 */ /* 0x0001ea000c101924 */
[----:B------:R-:W-:Y:S05]  /*5e20*/  @!P2 BRA `(.L_x_225) ;  /* 0x000000000004a947 */ /* 0x000fea0003800000 */
[----:B------:R0:W5:Y:S02]  /*5e30*/  LDG.E.LTC128B R166, desc[UR36][R8.64+0x100] ;  /* 0x0001002408a67981 */ /* 0x000164000c1e1920 */
.L_x_225:
[----:B------:R-:W-:Y:S05]  /*5e40*/  BSYNC B1 ;  /* 0x0000000000017941 */ /* 0x000fea0003800000 */
.L_x_224:
        /* <DEDUP_REMOVED lines=9> */
.L_x_227:
[----:B------:R-:W-:Y:S05]  /*5ee0*/  BSYNC B1 ;  /* 0x0000000000017941 */ /* 0x000fea0003800000 */
.L_x_226:
        /* <DEDUP_REMOVED lines=9> */
.L_x_229:
[----:B------:R-:W-:Y:S05]  /*5f80*/  BSYNC B1 ;  /* 0x0000000000017941 */ /* 0x000fea0003800000 */
.L_x_228:
[----:B0----5:R-:W-:Y:S01]  /*5f90*/  FMUL R11, R166, R155 ;  /* 0x0000009ba60b7220 */ /* 0x021fe20000400000 */
[----:B------:R-:W-:Y:S01]  /*5fa0*/  ISETP.GT.AND P3, PT, R0, 0x49, P0 ;  /* 0x000000490000780c */ /* 0x000fe20000764270 */
[----:B------:R-:W-:Y:S02]  /*5fb0*/  BSSY B1, `(.L_x_230) ;  /* 0x0000005000017945 */ /* 0x000fe40003800000 */
[----:B------:R-:W-:-:S05]  /*5fc0*/  FFMA R11, R60, R154, R11 ;  /* 0x0000009a3c0b7223 */ /* 0x000fca000000000b */
[----:B------:R0:W-:Y:S05]  /*5fd0*/  @P2 STG.E desc[UR36][R6.64+0x120], R11 ;  /* 0x0001200b06002986 */ /* 0x0001ea000c101924 */
[----:B------:R-:W-:Y:S05]  /*5fe0*/  @!P3 BRA `(.L_x_231) ;  /* 0x000000000004b947 */ /* 0x000fea0003800000 */
[----:B------:R0:W5:Y:S02]  /*5ff0*/  LDG.E.LTC128B R166, desc[UR36][R4.64+0x124] ;  /* 0x0001242404a67981 */ /* 0x000164000c1e1920 */
.L_x_231:
[----:B------:R-:W-:Y:S05]  /*6000*/  BSYNC B1 ;  /* 0x0000000000017941 */ /* 0x000fea0003800000 */
.L_x_230:
[----:B-----5:R-:W-:Y:S01]  /*6010*/  FMUL R10, R166, R155 ;  /* 0x0000009ba60a7220 */ /* 0x020fe20000400000 */
[----:B------:R-:W-:Y:S01]  /*6020*/  ISETP.GT.AND P2, PT, R0, 0x48, P1 ;  /* 0x000000480000780c */ /* 0x000fe20000f44270 */
[----:B------:R-:W-:Y:S02]  /*6030*/  BSSY B1, `(.L_x_232) ;  /* 0x0000005000017945 */ /* 0x000fe40003800000 */
[----:B------:R-:W-:-:S05]  /*6040*/  FFMA R61, R61, R154, R10 ;  /* 0x0000009a3d3d7223 */ /* 0x000fca000000000a */
[----:B------:R0:W-:Y:S05]  /*6050*/  @P3 STG.E desc[UR36][R6.64+0x124], R61 ;  /* 0x0001243d06003986 */ /* 0x0001ea000c101924 */
[----:B------:R-:W-:Y:S05]  /*6060*/  @!P2 BRA `(.L_x_233) ;  /* 0x000000000004a947 */ /* 0x000fea0003800000 */
[----:B------:R0:W5:Y:S02]  /*6070*/  LDG.E.LTC128B R166, desc[UR36][R8.64+0x120] ;  /* 0x0001202408a67981 */ /* 0x000164000c1e1920 */
.L_x_233:
[----:B------:R-:W-:Y:S05]  /*6080*/  BSYNC B1 ;  /* 0x0000000000017941 */ /* 0x000fea0003800000 */
.L_x_232:
        /* <DEDUP_REMOVED lines=9> */
.L_x_235:
[----:B------:R-:W-:Y:S05]  /*6120*/  BSYNC B1 ;  /* 0x0000000000017941 */ /* 0x000fea0003800000 */
.L_x_234:
        /* <DEDUP_REMOVED lines=9> */
.L_x_237:
[----:B------:R-:W-:Y:S05]  /*61c0*/  BSYNC B1 ;  /* 0x0000000000017941 */ /* 0x000fea0003800000 */
.L_x_236:
[----:B0----5:R-:W-:Y:S01]  /*61d0*/  FMUL R11, R166, R155 ;  /* 0x0000009ba60b7220 */ /* 0x021fe20000400000 */
[----:B------:R-:W-:Y:S01]  /*61e0*/  ISETP.GT.AND P3, PT, R0, 0x51, P0 ;  /* 0x000000510000780c */ /* 0x000fe20000764270 */
[----:B------:R-:W-:Y:S02]  /*61f0*/  BSSY B1, `(.L_x_238) ;  /* 0x0000005000017945 */ /* 0x000fe40003800000 */
[----:B------:R-:W-:-:S05]  /*6200*/  FFMA R11, R64, R154, R11 ;  /* 0x0000009a400b7223 */ /* 0x000fca000000000b */
[----:B------:R0:W-:Y:S05]  /*6210*/  @P2 STG.E desc[UR36][R6.64+0x140], R11 ;  /* 0x0001400b06002986 */ /* 0x0001ea000c101924 */
[----:B------:R-:W-:Y:S05]  /*6220*/  @!P3 BRA `(.L_x_239) ;  /* 0x000000000004b947 */ /* 0x000fea0003800000 */
[----:B------:R0:W5:Y:S02]  /*6230*/  LDG.E.LTC128B R166, desc[UR36][R4.64+0x144] ;  /* 0x0001442404a67981 */ /* 0x000164000c1e1920 */
.L_x_239:
[----:B------:R-:W-:Y:S05]  /*6240*/  BSYNC B1 ;  /* 0x0000000000017941 */ /* 0x000fea0003800000 */
.L_x_238:
[----:B-----5:R-:W-:Y:S01]  /*6250*/  FMUL R10, R166, R155 ;  /* 0x0000009ba60a7220 */ /* 0x020fe20000400000 */
[----:B------:R-:W-:Y:S01]  /*6260*/  ISETP.GT.AND P2, PT, R0, 0x50, P1 ;  /* 0x000000500000780c */ /* 0x000fe20000f44270 */
[----:B------:R-:W-:Y:S02]  /*6270*/  BSSY B1, `(.L_x_240) ;  /* 0x0000005000017945 */ /* 0x000fe40003800000 */
[----:B------:R-:W-:-:S05]  /*6280*/  FFMA R65, R65, R154, R10 ;  /* 0x0000009a41417223 */ /* 0x000fca000000000a */
[----:B------:R0:W-:Y:S05]  /*6290*/  @P3 STG.E desc[UR36][R6.64+0x144], R65 ;  /* 0x0001444106003986 */ /* 0x0001ea000c101924 */
[----:B------:R-:W-:Y:S05]  /*62a0*/  @!P2 BRA `(.L_x_241) ;  /* 0x000000000004a947 */ /* 0x000fea0003800000 */
[----:B------:R0:W5:Y:S02]  /*62b0*/  LDG.E.LTC128B R166, desc[UR36][R8.64+0x140] ;  /* 0x0001402408a67981 */ /* 0x000164000c1e1920 */
.L_x_241:
[----:B------:R-:W-:Y:S05]  /*62c0*/  BSYNC B1 ;  /* 0x0000000000017941 */ /* 0x000fea0003800000 */
.L_x_240:
        /* <DEDUP_REMOVED lines=9> */
.L_x_243:
[----:B------:R-:W-:Y:S05]  /*6360*/  BSYNC B1 ;  /* 0x0000000000017941 */ /* 0x000fea0003800000 */
.L_x_242:
        /* <DEDUP_REMOVED lines=9> */
.L_x_245:
[----:B------:R-:W-:Y:S05]  /*6400*/  BSYNC B1 ;  /* 0x0000000000017941 */ /* 0x000fea0003800000 */
.L_x_244:
[----:B0----5:R-:W-:Y:S01]  /*6410*/  FMUL R11, R166, R155 ;  /* 0x0000009ba60b7220 */ /* 0x021fe20000400000 */
[----:B------:R-:W-:Y:S01]  /*6420*/  ISETP.GT.AND P3, PT, R0, 0x59, P0 ;  /* 0x000000590000780c */ /* 0x000fe20000764270 */
[----:B------:R-:W-:Y:S02]  /*6430*/  BSSY B1, `(.L_x_246) ;  /* 0x0000005000017945 */ /* 0x000fe40003800000 */
[----:B------:R-:W-:-:S05]  /*6440*/  FFMA R11, R68, R154, R11 ;  /* 0x0000009a440b7223 */ /* 0x000fca000000000b */
[----:B------:R0:W-:Y:S05]  /*6450*/  @P2 STG.E desc[UR36][R6.64+0x160], R11 ;  /* 0x0001600b06002986 */ /* 0x0001ea000c101924 */
[----:B------:R-:W-:Y:S05]  /*6460*/  @!P3 BRA `(.L_x_247) ;  /* 0x000000000004b947 */ /* 0x000fea0003800000 */
[----:B------:R0:W5:Y:S02]  /*6470*/  LDG.E.LTC128B R166, desc[UR36][R4.64+0x164] ;  /* 0x0001642404a67981 */ /* 0x000164000c1e1920 */
.L_x_247:
[----:B------:R-:W-:Y:S05]  /*6480*/  BSYNC B1 ;  /* 0x0000000000017941 */ /* 0x000fea0003800000 */
.L_x_246:
[----:B-----5:R-:W-:Y:S01]  /*6490*/  FMUL R10, R166, R155 ;  /* 0x0000009ba60a7220 */ /* 0x020fe20000400000 */
[----:B------:R-:W-:Y:S01]  /*64a0*/  ISETP.GT.AND P2, PT, R0, 0x58, P1 ;  /* 0x000000580000780c */ /* 0x000fe20000f44270 */
[----:B------:R-:W-:Y:S02]  /*64b0*/  BSSY B1, `(.L_x_248) ;  /* 0x0000005000017945 */ /* 0x000fe40003800000 */
[----:B------:R-:W-:-:S05]  /*64c0*/  FFMA R69, R69, R154, R10 ;  /* 0x0000009a45457223 */ /* 0x000fca000000000a */
[----:B------:R0:W-:Y:S05]  /*64d0*/  @P3 STG.E desc[UR36][R6.64+0x164], R69 ;  /* 0x0001644506003986 */ /* 0x0001ea000c101924 */
[----:B------:R-:W-:Y:S05]  /*64e0*/  @!P2 BRA `(.L_x_249) ;  /* 0x000000000004a947 */ /* 0x000fea0003800000 */
[----:B------:R0:W5:Y:S02]  /*64f0*/  LDG.E.LTC128B R166, desc[UR36][R8.64+0x160] ;  /* 0x0001602408a67981 */ /* 0x000164000c1e1920 */
.L_x_249:
[----:B------:R-:W-:Y:S05]  /*6500*/  BSYNC B1 ;  /* 0x0000000000017941 */ /* 0x000fea0003800000 */
.L_x_248:
        /* <DEDUP_REMOVED lines=9> */
.L_x_251:
[----:B------:R-:W-:Y:S05]  /*65a0*/  BSYNC B1 ;  /* 0x0000000000017941 */ /* 0x000fea0003800000 */
.L_x_250:
        /* <DEDUP_REMOVED lines=9> */
.L_x_253:
[----:B------:R-:W-:Y:S05]  /*6640*/  BSYNC B1 ;  /* 0x0000000000017941 */ /* 0x000fea0003800000 */
.L_x_252:
[----:B0----5:R-:W-:Y:S01]  /*6650*/  FMUL R11, R166, R155 ;  /* 0x0000009ba60b7220 */ /* 0x021fe20000400000 */
[----:B------:R-:W-:Y:S01]  /*6660*/  ISETP.GT.AND P3, PT, R0, 0x61, P0 ;  /* 0x000000610000780c */ /* 0x000fe20000764270 */
[----:B------:R-:W-:Y:S02]  /*6670*/  BSSY B1, `(.L_x_254) ;  /* 0x0000005000017945 */ /* 0x000fe40003800000 */
[----:B------:R-:W-:-:S05]  /*6680*/  FFMA R11, R72, R154, R11 ;  /* 0x0000009a480b7223 */ /* 0x000fca000000000b */
[----:B------:R0:W-:Y:S05]  /*6690*/  @P2 STG.E desc[UR36][R6.64+0x180], R11 ;  /* 0x0001800b06002986 */ /* 0x0001ea000c101924 */
[----:B------:R-:W-:Y:S05]  /*66a0*/  @!P3 BRA `(.L_x_255) ;  /* 0x000000000004b947 */ /* 0x000fea0003800000 */
[----:B------:R0:W5:Y:S02]  /*66b0*/  LDG.E.LTC128B R166, desc[UR36][R4.64+0x184] ;  /* 0x0001842404a67981 */ /* 0x000164000c1e1920 */
.L_x_255:
[----:B------:R-:W-:Y:S05]  /*66c0*/  BSYNC B1 ;  /* 0x0000000000017941 */ /* 0x000fea0003800000 */
.L_x_254:
[----:B-----5:R-:W-:Y:S01]  /*66d0*/  FMUL R10, R166, R155 ;  /* 0x0000009ba60a7220 */ /* 0x020fe20000400000 */
[----:B------:R-:W-:Y:S01]  /*66e0*/  ISETP.GT.AND P2, PT, R0, 0x60, P1 ;  /* 0x000000600000780c */ /* 0x000fe20000f44270 */
[----:B------:R-:W-:Y:S02]  /*66f0*/  BSSY B1, `(.L_x_256) ;  /* 0x0000005000017945 */ /* 0x000fe40003800000 */
[----:B------:R-:W-:-:S05]  /*6700*/  FFMA R73, R73, R154, R10 ;  /* 0x0000009a49497223 */ /* 0x000fca000000000a */
[----:B------:R0:W-:Y:S05]  /*6710*/  @P3 STG.E desc[UR36][R6.64+0x184], R73 ;  /* 0x0001844906003986 */ /* 0x0001ea000c101924 */
[----:B------:R-:W-:Y:S05]  /*6720*/  @!P2 BRA `(.L_x_257) ;  /* 0x000000000004a947 */ /* 0x000fea0003800000 */
[----:B------:R0:W5:Y:S02]  /*6730*/  LDG.E.LTC128B R166, desc[UR36][R8.64+0x180] ;  /* 0x0001802408a67981 */ /* 0x000164000c1e1920 */
.L_x_257:
[----:B------:R-:W-:Y:S05]  /*6740*/  BSYNC B1 ;  /* 0x0000000000017941 */ /* 0x000fea0003800000 */
.L_x_256:
        /* <DEDUP_REMOVED lines=9> */
.L_x_259:
[----:B------:R-:W-:Y:S05]  /*67e0*/  BSYNC B1 ;  /* 0x0000000000017941 */ /* 0x000fea0003800000 */
.L_x_258:
        /* <DEDUP_REMOVED lines=9> */
.L_x_261:
[----:B------:R-:W-:Y:S05]  /*6880*/  BSYNC B1 ;  /* 0x0000000000017941 */ /* 0x000fea0003800000 */
.L_x_260:
[----:B0----5:R-:W-:Y:S01]  /*6890*/  FMUL R11, R166, R155 ;  /* 0x0000009ba60b7220 */ /* 0x021fe20000400000 */
[----:B------:R-:W-:Y:S01]  /*68a0*/  ISETP.GT.AND P3, PT, R0, 0x69, P0 ;  /* 0x000000690000780c */ /* 0x000fe20000764270 */
[----:B------:R-:W-:Y:S02]  /*68b0*/  BSSY B1, `(.L_x_262) ;  /* 0x0000005000017945 */ /* 0x000fe40003800000 */
[----:B------:R-:W-:-:S05]  /*68c0*/  FFMA R11, R76, R154, R11 ;  /* 0x0000009a4c0b7223 */ /* 0x000fca000000000b */
[----:B------:R0:W-:Y:S05]  /*68d0*/  @P2 STG.E desc[UR36][R6.64+0x1a0], R11 ;  /* 0x0001a00b06002986 */ /* 0x0001ea000c101924 */
[----:B------:R-:W-:Y:S05]  /*68e0*/  @!P3 BRA `(.L_x_263) ;  /* 0x000000000004b947 */ /* 0x000fea0003800000 */
[----:B------:R0:W5:Y:S02]  /*68f0*/  LDG.E.LTC128B R166, desc[UR36][R4.64+0x1a4] ;  /* 0x0001a42404a67981 */ /* 0x000164000c1e1920 */
.L_x_263:
[----:B------:R-:W-:Y:S05]  /*6900*/  BSYNC B1 ;  /* 0x0000000000017941 */ /* 0x000fea0003800000 */
.L_x_262:
[----:B-----5:R-:W-:Y:S01]  /*6910*/  FMUL R10, R166, R155 ;  /* 0x0000009ba60a7220 */ /* 0x020fe20000400000 */
[----:B------:R-:W-:Y:S01]  /*6920*/  ISETP.GT.AND P2, PT, R0, 0x68, P1 ;  /* 0x000000680000780c */ /* 0x000fe20000f44270 */
[----:B------:R-:W-:Y:S02]  /*6930*/  BSSY B1, `(.L_x_264) ;  /* 0x0000005000017945 */ /* 0x000fe40003800000 */
[----:B------:R-:W-:-:S05]  /*6940*/  FFMA R77, R77, R154, R10 ;  /* 0x0000009a4d4d7223 */ /* 0x000fca000000000a */
[----:B------:R0:W-:Y:S05]  /*6950*/  @P3 STG.E desc[UR36][R6.64+0x1a4], R77 ;  /* 0x0001a44d06003986 */ /* 0x0001ea000c101924 */
[----:B------:R-:W-:Y:S05]  /*6960*/  @!P2 BRA `(.L_x_265) ;  /* 0x000000000004a947 */ /* 0x000fea0003800000 */
[----:B------:R0:W5:Y:S02]  /*6970*/  LDG.E.LTC128B R166, desc[UR36][R8.64+0x1a0] ;  /* 0x0001a02408a67981 */ /* 0x000164000c1e1920 */
.L_x_265:
[----:B------:R-:W-:Y:S05]  /*6980*/  BSYNC B1 ;  /* 0x0000000000017941 */ /* 0x000fea0003800000 */
.L_x_264:
        /* <DEDUP_REMOVED lines=9> */
.L_x_267:
[----:B------:R-:W-:Y:S05]  /*6a20*/  BSYNC B1 ;  /* 0x0000000000017941 */ /* 0x000fea0003800000 */
.L_x_266:
        /* <DEDUP_REMOVED lines=9> */
.L_x_269:
[----:B------:R-:W-:Y:S05]  /*6ac0*/  BSYNC B1 ;  /* 0x0000000000017941 */ /* 0x000fea0003800000 */
.L_x_268:
[----:B0----5:R-:W-:Y:S01]  /*6ad0*/  FMUL R11, R166, R155 ;  /* 0x0000009ba60b7220 */ /* 0x021fe20000400000 */
[----:B------:R-:W-:Y:S01]  /*6ae0*/  ISETP.GT.AND P3, PT, R0, 0x71, P0 ;  /* 0x000000710000780c */ /* 0x000fe20000764270 */
[----:B------:R-:W-:Y:S02]  /*6af0*/  BSSY B1, `(.L_x_270) ;  /* 0x0000005000017945 */ /* 0x000fe40003800000 */
[----:B------:R-:W-:-:S05]  /*6b00*/  FFMA R11, R80, R154, R11 ;  /* 0x0000009a500b7223 */ /* 0x000fca000000000b */
[----:B------:R0:W-:Y:S05]  /*6b10*/  @P2 STG.E desc[UR36][R6.64+0x1c0], R11 ;  /* 0x0001c00b06002986 */ /* 0x0001ea000c101924 */
[----:B------:R-:W-:Y:S05]  /*6b20*/  @!P3 BRA `(.L_x_271) ;  /* 0x000000000004b947 */ /* 0x000fea0003800000 */
[----:B------:R0:W5:Y:S02]  /*6b30*/  LDG.E.LTC128B R166, desc[UR36][R4.64+0x1c4] ;  /* 0x0001c42404a67981 */ /* 0x000164000c1e1920 */
.L_x_271:
[----:B------:R-:W-:Y:S05]  /*6b40*/  BSYNC B1 ;  /* 0x0000000000017941 */ /* 0x000fea0003800000 */
.L_x_270:
[----:B-----5:R-:W-:Y:S01]  /*6b50*/  FMUL R10, R166, R155 ;  /* 0x0000009ba60a7220 */ /* 0x020fe20000400000 */
[----:B------:R-:W-:Y:S01]  /*6b60*/  ISETP.GT.AND P2, PT, R0, 0x70, P1 ;  /* 0x000000700000780c */ /* 0x000fe20000f44270 */
[----:B------:R-:W-:Y:S02]  /*6b70*/  BSSY B1, `(.L_x_272) ;  /* 0x0000005000017945 */ /* 0x000fe40003800000 */
[----:B------:R-:W-:-:S05]  /*6b80*/  FFMA R81, R81, R154, R10 ;  /* 0x0000009a51517223 */ /* 0x000fca000000000a */
[----:B------:R0:W-:Y:S05]  /*6b90*/  @P3 STG.E desc[UR36][R6.64+0x1c4], R81 ;  /* 0x0001c45106003986 */ /* 0x0001ea000c101924 */
[----:B------:R-:W-:Y:S05]  /*6ba0*/  @!P2 BRA `(.L_x_273) ;  /* 0x000000000004a947 */ /* 0x000fea0003800000 */
[----:B------:R0:W5:Y:S02]  /*6bb0*/  LDG.E.LTC128B R166, desc[UR36][R8.64+0x1c0] ;  /* 0x0001c02408a67981 */ /* 0x000164000c1e1920 */
.L_x_273:
[----:B------:R-:W-:Y:S05]  /*6bc0*/  BSYNC B1 ;  /* 0x0000000000017941 */ /* 0x000fea0003800000 */
.L_x_272:
        /* <DEDUP_REMOVED lines=9> */
.L_x_275:
[----:B------:R-:W-:Y:S05]  /*6c60*/  BSYNC B1 ;  /* 0x0000000000017941 */ /* 0x000fea0003800000 */
.L_x_274:
        /* <DEDUP_REMOVED lines=9> */
.L_x_277:
[----:B------:R-:W-:Y:S05]  /*6d00*/  BSYNC B1 ;  /* 0x0000000000017941 */ /* 0x000fea0003800000 */
.L_x_276:
[----:B0----5:R-:W-:Y:S01]  /*6d10*/  FMUL R11, R166, R155 ;  /* 0x0000009ba60b7220 */ /* 0x021fe20000400000 */
[----:B------:R-:W-:Y:S01]  /*6d20*/  ISETP.GT.AND P0, PT, R0, 0x79, P0 ;  /* 0x000000790000780c */ /* 0x000fe20000704270 */
[----:B------:R-:W-:Y:S02]  /*6d30*/  BSSY B1, `(.L_x_278) ;  /* 0x0000005000017945 */ /* 0x000fe40003800000 */
[----:B------:R-:W-:-:S05]  /*6d40*/  FFMA R11, R84, R154, R11 ;  /* 0x0000009a540b7223 */ /* 0x000fca000000000b */
[----:B------:R0:W-:Y:S05]  /*6d50*/  @P2 STG.E desc[UR36][R6.64+0x1e0], R11 ;  /* 0x0001e00b06002986 */ /* 0x0001ea000c101924 */
[----:B------:R-:W-:Y:S05]  /*6d60*/  @!P0 BRA `(.L_x_279) ;  /* 0x0000000000048947 */ /* 0x000fea0003800000 */
[----:B------:R0:W5:Y:S02]  /*6d70*/  LDG.E.LTC128B R166, desc[UR36][R4.64+0x1e4] ;  /* 0x0001e42404a67981 */ /* 0x000164000c1e1920 */
.L_x_279:
[----:B------:R-:W-:Y:S05]  /*6d80*/  BSYNC B1 ;  /* 0x0000000000017941 */ /* 0x000fea0003800000 */
.L_x_278:
[----:B0----5:R-:W-:Y:S01]  /*6d90*/  FMUL R4, R166, R155 ;  /* 0x0000009ba6047220 */ /* 0x021fe20000400000 */
[----:B------:R-:W-:Y:S01]  /*6da0*/  ISETP.GT.AND P2, PT, R0, 0x78, P1 ;  /* 0x000000780000780c */ /* 0x000fe20000f44270 */
[----:B------:R-:W-:Y:S02]  /*6db0*/  BSSY B1, `(.L_x_280) ;  /* 0x0000005000017945 */ /* 0x000fe40003800000 */
[----:B------:R-:W-:-:S05]  /*6dc0*/  FFMA R85, R85, R154, R4 ;  /* 0x0000009a55557223 */ /* 0x000fca0000000004 */
[----:B------:R0:W-:Y:S05]  /*6dd0*/  @P0 STG.E desc[UR36][R6.64+0x1e4], R85 ;  /* 0x0001e45506000986 */ /* 0x0001ea000c101924 */
[----:B------:R-:W-:Y:S05]  /*6de0*/  @!P2 BRA `(.L_x_281) ;  /* 0x000000000004a947 */ /* 0x000fea0003800000 */
[----:B------:R0:W5:Y:S02]  /*6df0*/  LDG.E.LTC128B R166, desc[UR36][R8.64+0x1e0] ;  /* 0x0001e02408a67981 */ /* 0x000164000c1e1920 */
.L_x_281:
[----:B------:R-:W-:Y:S05]  /*6e00*/  BSYNC B1 ;  /* 0x0000000000017941 */ /* 0x000fea0003800000 */
.L_x_280:
[----:B-----5:R-:W-:Y:S01]  /*6e10*/  FMUL R5, R166, R155 ;  /* 0x0000009ba6057220 */ /* 0x020fe20000400000 */
        /* <DEDUP_REMOVED lines=8> */
.L_x_283:
[----:B------:R-:W-:Y:S05]  /*6ea0*/  BSYNC B1 ;  /* 0x0000000000017941 */ /* 0x000fea0003800000 */
.L_x_282:
[----:B-----5:R-:W-:-:S04]  /*6eb0*/  FMUL R166, R166, R155 ;  /* 0x0000009ba6a67220 */ /* 0x020fc80000400000 */
[----:B------:R-:W-:Y:S01]  /*6ec0*/  FFMA R87, R87, R154, R166 ;  /* 0x0000009a57577223 */ /* 0x000fe200000000a6 */
[----:B------:R-:W-:Y:S06]  /*6ed0*/  @!P1 BRA `(.L_x_284) ;  /* 0x0000001c002c9947 */ /* 0x000fec0003800000 */
[----:B------:R0:W-:Y:S01]  /*6ee0*/  STG.E desc[UR36][R12.64+0x1e4], R87 ;  /* 0x0001e4570c007986 */ /* 0x0001e2000c101924 */
[----:B------:R-:W-:Y:S05]  /*6ef0*/  BRA `(.L_x_284) ;  /* 0x0000001c00247947 */ /* 0x000fea0003800000 */
.L_x_33:
[----:B------:R-:W-:Y:S01]  /*6f00*/  ISETP.GT.AND P2, PT, R0, 0x1, P0 ;  /* 0x000000010000780c */ /* 0x000fe20000744270 */
[----:B------:R-:W-:Y:S01]  /*6f10*/  ULDC.64 UR4, c[0x0][0x5c0] ;  /* 0x0001700000047ab9 */ /* 0x000fe20000000a00 */
[-C--:B------:R-:W-:Y:S01]  /*6f20*/  FMUL R15, R88, R154.reuse ;  /* 0x0000009a580f7220 */ /* 0x080fe20000400000 */
[----:B------:R-:W-:Y:S01]  /*6f30*/  LEA R6, P4, R168, UR4, 0x2 ;  /* 0x00000004a8067c11 */ /* 0x000fe2000f8810ff */
[-C--:B------:R-:W-:Y:S01]  /*6f40*/  FMUL R89, R89, R154.reuse ;  /* 0x0000009a59597220 */ /* 0x080fe20000400000 */
[----:B------:R-:W-:Y:S01]  /*6f50*/  ISETP.GT.AND P1, PT, R157, 0x8, PT ;  /* 0x000000089d00780c */ /* 0x000fe20003f24270 */
[-C--:B------:R-:W-:Y:S01]  /*6f60*/  FMUL R21, R90, R154.reuse ;  /* 0x0000009a5a157220 */ /* 0x080fe20000400000 */
[----:B------:R-:W-:Y:S01]  /*6f70*/  LEA.HI.X R7, R168, UR5, R171, 0x2, P4 ;  /* 0x00000005a8077c11 */ /* 0x000fe2000a0f14ab */
[-C--:B------:R-:W-:Y:S01]  /*6f80*/  FMUL R91, R91, R154.reuse ;  /* 0x0000009a5b5b7220 */ /* 0x080fe20000400000 */
[----:B------:R-:W-:Y:S01]  /*6f90*/  SHF.L.U32 R11, R4, 0x5, RZ ;  /* 0x00000005040b7819 */ /* 0x000fe200000006ff */
[-C--:B------:R-:W-:Y:S01]  /*6fa0*/  FMUL R93, R93, R154.reuse ;  /* 0x0000009a5d5d7220 */ /* 0x080fe20000400000 */
[----:B------:R-:W-:Y:S01]  /*6fb0*/  ISETP.GT.AND P4, PT, R0, RZ, P1 ;  /* 0x000000ff0000720c */ /* 0x000fe20000f84270 */
[----:B------:R0:W-:Y:S01]  /*6fc0*/  @P3 STG.E desc[UR36][R6.64], R15 ;  /* 0x0000000f06003986 */ /* 0x0001e2000c101924 */
[----:B------:R-:W-:Y:S01]  /*6fd0*/  SHF.L.U64.HI R9, R4, 0x5, R5 ;  /* 0x0000000504097819 */ /* 0x000fe20000010205 */
[----:B------:R-:W-:Y:S01]  /*6fe0*/  FMUL R95, R95, R154 ;  /* 0x0000009a5f5f7220 */ /* 0x000fe20000400000 */
[----:B------:R-:W-:Y:S01]  /*6ff0*/  IADD3 R12, P3, R11, R6, RZ ;  /* 0x000000060b0c7210 */ /* 0x000fe20007f7e0ff */
[----:B------:R-:W-:Y:S01]  /*7000*/  @P2 STG.E desc[UR36][R6.64+0x4], R89 ;  /* 0x0000045906002986 */ /* 0x000fe2000c101924 */
[----:B------:R-:W-:Y:S01]  /*7010*/  ISETP.GT.AND P2, PT, R0, 0x1, P1 ;  /* 0x000000010000780c */ /* 0x000fe20000f44270 */
[-C--:B------:R-:W-:Y:S01]  /*7020*/  FMUL R23, R96, R154.reuse ;  /* 0x0000009a60177220 */ /* 0x080fe20000400000 */
[-C--:B------:R-:W-:Y:S01]  /*7030*/  FMUL R97, R97, R154.reuse ;  /* 0x0000009a61617220 */ /* 0x080fe20000400000 */
[----:B------:R-:W-:Y:S01]  /*7040*/  IMAD.X R13, R9, 0x1, R7, P3 ;  /* 0x00000001090d7824 */ /* 0x000fe200018e0607 */
[----:B------:R-:W-:Y:S01]  /*7050*/  ISETP.GT.AND P3, PT, R0, 0x8, P0 ;  /* 0x000000080000780c */ /* 0x000fe20000764270 */
[-C--:B------:R-:W-:Y:S01]  /*7060*/  FMUL R99, R99, R154.reuse ;  /* 0x0000009a63637220 */ /* 0x080fe20000400000 */
[-C--:B------:R-:W-:Y:S01]  /*7070*/  FMUL R101, R101, R154.reuse ;  /* 0x0000009a65657220 */ /* 0x080fe20000400000 */
[-C--:B0-----:R-:W-:Y:S01]  /*7080*/  FMUL R15, R92, R154.reuse ;  /* 0x0000009a5c0f7220 */ /* 0x081fe20000400000 */
[----:B------:R0:W-:Y:S01]  /*7090*/  @P4 STG.E desc[UR36][R12.64], R21 ;  /* 0x000000150c004986 */ /* 0x0001e2000c101924 */
[C---:B------:R-:W-:Y:S01]  /*70a0*/  ISETP.GT.AND P4, PT, R0.reuse, 0x9, P0 ;  /* 0x000000090000780c */ /* 0x040fe20000784270 */
[-C--:B------:R-:W-:Y:S01]  /*70b0*/  FMUL R103, R103, R154.reuse ;  /* 0x0000009a67677220 */ /* 0x080fe20000400000 */
[-C--:B------:R-:W-:Y:S01]  /*70c0*/  FMUL R105, R105, R154.reuse ;  /* 0x0000009a69697220 */ /* 0x080fe20000400000 */
[-C--:B------:R-:W-:Y:S01]  /*70d0*/  FMUL R107, R107, R154.reuse ;  /* 0x0000009a6b6b7220 */ /* 0x080fe20000400000 */
[----:B------:R-:W-:Y:S01]  /*70e0*/  @P2 STG.E desc[UR36][R12.64+0x4], R91 ;  /* 0x0000045b0c002986 */ /* 0x000fe2000c101924 */
[C---:B------:R-:W-:Y:S01]  /*70f0*/  ISETP.GT.AND P2, PT, R0.reuse, 0x8, P1 ;  /* 0x000000080000780c */ /* 0x040fe20000f44270 */
[-C--:B------:R-:W-:Y:S01]  /*7100*/  FMUL R109, R109, R154.reuse ;  /* 0x0000009a6d6d7220 */ /* 0x080fe20000400000 */
[-C--:B------:R-:W-:Y:S01]  /*7110*/  FMUL R111, R111, R154.reuse ;  /* 0x0000009a6f6f7220 */ /* 0x080fe20000400000 */
[----:B------:R1:W-:Y:S01]  /*7120*/  @P3 STG.E desc[UR36][R6.64+0x20], R15 ;  /* 0x0000200f06003986 */ /* 0x0003e2000c101924 */
[----:B------:R-:W-:Y:S01]  /*7130*/  ISETP.GT.AND P3, PT, R0, 0x9, P1 ;  /* 0x000000090000780c */ /* 0x000fe20000f64270 */
[-C--:B------:R-:W-:Y:S01]  /*7140*/  FMUL R113, R113, R154.reuse ;  /* 0x0000009a71717220 */ /* 0x080fe20000400000 */
[-C--:B0-----:R-:W-:Y:S01]  /*7150*/  FMUL R21, R94, R154.reuse ;  /* 0x0000009a5e157220 */ /* 0x081fe20000400000 */
[-C--:B------:R-:W-:Y:S01]  /*7160*/  FMUL R115, R115, R154.reuse ;  /* 0x0000009a73737220 */ /* 0x080fe20000400000 */
[----:B------:R-:W-:Y:S01]  /*7170*/  @P4 STG.E desc[UR36][R6.64+0x24], R93 ;  /* 0x0000245d06004986 */ /* 0x000fe2000c101924 */
[C---:B------:R-:W-:Y:S01]  /*7180*/  ISETP.GT.AND P4, PT, R0.reuse, 0x10, P0 ;  /* 0x000000100000780c */ /* 0x040fe20000784270 */
[-C--:B------:R-:W-:Y:S01]  /*7190*/  FMUL R117, R117, R154.reuse ;  /* 0x0000009a75757220 */ /* 0x080fe20000400000 */
[-C--:B------:R-:W-:Y:S01]  /*71a0*/  FMUL R119, R119, R154.reuse ;  /* 0x0000009a77777220 */ /* 0x080fe20000400000 */
[-C--:B------:R-:W-:Y:S01]  /*71b0*/  FMUL R121, R121, R154.reuse ;  /* 0x0000009a79797220 */ /* 0x080fe20000400000 */
[----:B------:R0:W-:Y:S01]  /*71c0*/  @P2 STG.E desc[UR36][R12.64+0x20], R21 ;  /* 0x000020150c002986 */ /* 0x0001e2000c101924 */
[----:B------:R-:W-:Y:S01]  /*71d0*/  ISETP.GT.AND P2, PT, R0, 0x11, P0 ;  /* 0x000000110000780c */ /* 0x000fe20000744270 */
[-C--:B-1----:R-:W-:Y:S01]  /*71e0*/  FMUL R15, R98, R154.reuse ;  /* 0x0000009a620f7220 */ /* 0x082fe20000400000 */
        /* <DEDUP_REMOVED lines=27> */
[-C--:B0-----:R-:W-:Y:S01]  /*73a0*/  FMUL R15, R104, R154.reuse ;  /* 0x0000009a680f7220 */ /* 0x081fe20000400000 */
[----:B------:R-:W-:Y:S01]  /*73b0*/  IMAD.SHL.U32 R89, R4, 0x200, RZ ;  /* 0x0000020004597824 */ /* 0x000fe200078e00ff */
[----:B------:R-:W-:Y:S01]  /*73c0*/  @P3 STG.E desc[UR36][R6.64+0x64], R101 ;  /* 0x0000646506003986 */ /* 0x000fe2000c101924 */
[----:B------:R-:W-:Y:S01]  /*73d0*/  ISETP.GT.AND P3, PT, R0, 0x20, P0 ;  /* 0x000000200000780c */ /* 0x000fe20000764270 */
[-C--:B------:R-:W-:Y:S01]  /*73e0*/  FMUL R149, R149, R154.reuse ;  /* 0x0000009a95957220 */ /* 0x080fe20000400000 */
[----:B------:R-:W-:Y:S01]  /*73f0*/  SHF.L.U64.HI R5, R4, 0x9, R5 ;  /* 0x0000000904057819 */ /* 0x000fe20000010205 */
        /* <DEDUP_REMOVED lines=70> */
[----:B------:R-:W-:Y:S01]  /*7860*/  FMUL R87, R87, R154 ;  /* 0x0000009a57577220 */ /* 0x000fe20000400000 */
[----:B------:R-:W-:Y:S01]  /*7870*/  @P4 STG.E desc[UR36][R6.64+0xe4], R117 ;  /* 0x0000e47506004986 */ /* 0x000fe2000c101924 */
[----:B------:R-:W-:-:S04]  /*7880*/  ISETP.GT.AND P4, PT, R0, 0x40, P0 ;  /* 0x000000400000780c */ /* 0x000fc80000784270 */
[----:B------:R0:W-:Y:S01]  /*7890*/  @P2 STG.E desc[UR36][R12.64+0xe0], R21 ;  /* 0x0000e0150c002986 */ /* 0x0001e2000c101924 */
[----:B------:R-:W-:Y:S01]  /*78a0*/  ISETP.GT.AND P2, PT, R0, 0x41, P0 ;  /* 0x000000410000780c */ /* 0x000fe20000744270 */
[----:B-1----:R-:W-:Y:S02]  /*78b0*/  FMUL R15, R122, R154 ;  /* 0x0000009a7a0f7220 */ /* 0x002fe40000400000 */
[----:B------:R-:W-:Y:S01]  /*78c0*/  @P3 STG.E desc[UR36][R12.64+0xe4], R119 ;  /* 0x0000e4770c003986 */ /* 0x000fe2000c101924 */
[----:B------:R-:W-:-:S04]  /*78d0*/  ISETP.GT.AND P3, PT, R0, 0x40, P1 ;  /* 0x000000400000780c */ /* 0x000fc80000f64270 */
[----:B------:R1:W-:Y:S01]  /*78e0*/  @P4 STG.E desc[UR36][R6.64+0x100], R23 ;  /* 0x0001001706004986 */ /* 0x0003e2000c101924 */
[----:B------:R-:W-:Y:S01]  /*78f0*/  ISETP.GT.AND P4, PT, R0, 0x41, P1 ;  /* 0x000000410000780c */ /* 0x000fe20000f84270 */
[----:B0-----:R-:W-:-:S03]  /*7900*/  FMUL R21, R124, R154 ;  /* 0x0000009a7c157220 */ /* 0x001fc60000400000 */
[----:B------:R-:W-:Y:S01]  /*7910*/  @P2 STG.E desc[UR36][R6.64+0x104], R121 ;  /* 0x0001047906002986 */ /* 0x000fe2000c101924 */
[----:B------:R-:W-:-:S03]  /*7920*/  ISETP.GT.AND P2, PT, R0, 0x48, P0 ;  /* 0x000000480000780c */ /* 0x000fc60000744270 */
[----:B------:R0:W-:Y:S01]  /*7930*/  @P3 STG.E desc[UR36][R12.64+0x100], R15 ;  /* 0x0001000f0c003986 */ /* 0x0001e2000c101924 */
[----:B------:R-:W-:Y:S01]  /*7940*/  ISETP.GT.AND P3, PT, R0, 0x49, P0 ;  /* 0x000000490000780c */ /* 0x000fe20000764270 */
[----:B-1----:R-:W-:-:S03]  /*7950*/  FMUL R23, R126, R154 ;  /* 0x0000009a7e177220 */ /* 0x002fc60000400000 */
[----:B------:R-:W-:Y:S01]  /*7960*/  @P4 STG.E desc[UR36][R12.64+0x104], R123 ;  /* 0x0001047b0c004986 */ /* 0x000fe2000c101924 */
[----:B------:R-:W-:-:S04]  /*7970*/  ISETP.GT.AND P4, PT, R0, 0x48, P1 ;  /* 0x000000480000780c */ /* 0x000fc80000f84270 */
[----:B------:R1:W-:Y:S01]  /*7980*/  @P2 STG.E desc[UR36][R6.64+0x120], R21 ;  /* 0x0001201506002986 */ /* 0x0003e2000c101924 */
[----:B------:R-:W-:Y:S01]  /*7990*/  ISETP.GT.AND P2, PT, R0, 0x49, P1 ;  /* 0x000000490000780c */ /* 0x000fe20000f44270 */
[----:B0-----:R-:W-:Y:S02]  /*79a0*/  FMUL R15, R128, R154 ;  /* 0x0000009a800f7220 */ /* 0x001fe40000400000 */
[----:B------:R-:W-:Y:S01]  /*79b0*/  @P3 STG.E desc[UR36][R6.64+0x124], R125 ;  /* 0x0001247d06003986 */ /* 0x000fe2000c101924 */
[----:B------:R-:W-:-:S04]  /*79c0*/  ISETP.GT.AND P3, PT, R0, 0x50, P0 ;  /* 0x000000500000780c */ /* 0x000fc80000764270 */
[----:B------:R0:W-:Y:S01]  /*79d0*/  @P4 STG.E desc[UR36][R12.64+0x120], R23 ;  /* 0x000120170c004986 */ /* 0x0001e2000c101924 */
[----:B------:R-:W-:Y:S01]  /*79e0*/  ISETP.GT.AND P4, PT, R0, 0x51, P0 ;  /* 0x000000510000780c */ /* 0x000fe20000784270 */
[----:B-1----:R-:W-:-:S03]  /*79f0*/  FMUL R21, R130, R154 ;  /* 0x0000009a82157220 */ /* 0x002fc60000400000 */
[----:B------:R-:W-:Y:S01]  /*7a00*/  @P2 STG.E desc[UR36][R12.64+0x124], R127 ;  /* 0x0001247f0c002986 */ /* 0x000fe2000c101924 */
[----:B------:R-:W-:-:S03]  /*7a10*/  ISETP.GT.AND P2, PT, R0, 0x50, P1 ;  /* 0x000000500000780c */ /* 0x000fc60000f44270 */
[----:B------:R1:W-:Y:S01]  /*7a20*/  @P3 STG.E desc[UR36][R6.64+0x140], R15 ;  /* 0x0001400f06003986 */ /* 0x0003e2000c101924 */
[----:B------:R-:W-:Y:S01]  /*7a30*/  ISETP.GT.AND P3, PT, R0, 0x51, P1 ;  /* 0x000000510000780c */ /* 0x000fe20000f64270 */
[----:B0-----:R-:W-:-:S03]  /*7a40*/  FMUL R23, R132, R154 ;  /* 0x0000009a84177220 */ /* 0x001fc60000400000 */
        /* <DEDUP_REMOVED lines=41> */
[C---:B------:R-:W-:Y:S02]  /*7ce0*/  ISETP.GT.AND P2, PT, R0.reuse, 0x78, P0 ;  /* 0x000000780000780c */ /* 0x040fe40000744270 */
[C---:B------:R-:W-:Y:S01]  /*7cf0*/  ISETP.GT.AND P0, PT, R0.reuse, 0x79, P0 ;  /* 0x000000790000780c */ /* 0x040fe20000704270 */
[----:B------:R0:W-:Y:S01]  /*7d00*/  @P3 STG.E desc[UR36][R12.64+0x1c0], R15 ;  /* 0x0001c00f0c003986 */ /* 0x0001e2000c101924 */
[C---:B------:R-:W-:Y:S02]  /*7d10*/  ISETP.GT.AND P3, PT, R0.reuse, 0x78, P1 ;  /* 0x000000780000780c */ /* 0x040fe40000f64270 */
[----:B------:R-:W-:Y:S01]  /*7d20*/  ISETP.GT.AND P1, PT, R0, 0x79, P1 ;  /* 0x000000790000780c */ /* 0x000fe20000f24270 */
[----:B-1----:R-:W-:Y:S01]  /*7d30*/  FMUL R23, R150, R154 ;  /* 0x0000009a96177220 */ /* 0x002fe20000400000 */
[----:B------:R-:W-:Y:S05]  /*7d40*/  @P4 STG.E desc[UR36][R12.64+0x1c4], R147 ;  /* 0x0001c4930c004986 */ /* 0x000fea000c101924 */
[----:B------:R1:W-:Y:S01]  /*7d50*/  @P2 STG.E desc[UR36][R6.64+0x1e0], R21 ;  /* 0x0001e01506002986 */ /* 0x0003e2000c101924 */
[----:B------:R-:W-:-:S03]  /*7d60*/  IADD3 R14, P2, P4, R11, R6, R89 ;  /* 0x000000060b0e7210 */ /* 0x000fc60007c5e059 */
[----:B------:R-:W-:Y:S01]  /*7d70*/  @P0 STG.E desc[UR36][R6.64+0x1e4], R149 ;  /* 0x0001e49506000986 */ /* 0x000fe2000c101924 */
[-C--:B0-----:R-:W-:Y:S02]  /*7d80*/  IADD3.X R15, R9, R7.reuse, R5, P2, P4 ;  /* 0x00000007090f7210 */ /* 0x081fe400017e8405 */
[----:B------:R-:W-:Y:S01]  /*7d90*/  ISETP.GT.AND P2, PT, R157, 0x80, PT ;  /* 0x000000809d00780c */ /* 0x000fe20003f44270 */
[----:B------:R0:W-:Y:S01]  /*7da0*/  @P3 STG.E desc[UR36][R12.64+0x1e0], R23 ;  /* 0x0001e0170c003986 */ /* 0x0001e2000c101924 */
[----:B------:R-:W-:Y:S02]  /*7db0*/  IADD3 R4, P4, R89, R6, RZ ;  /* 0x0000000659047210 */ /* 0x000fe40007f9e0ff */
[----:B------:R-:W-:Y:S01]  /*7dc0*/  ISETP.GT.AND P0, PT, R0, RZ, P2 ;  /* 0x000000ff0000720c */ /* 0x000fe20001704270 */
[----:B-1----:R-:W-:Y:S01]  /*7dd0*/  FMUL R21, R24, R154 ;  /* 0x0000009a18157220 */ /* 0x002fe20000400000 */
[----:B------:R-:W-:Y:S01]  /*7de0*/  ISETP.GT.AND P3, PT, R157, 0x88, PT ;  /* 0x000000889d00780c */ /* 0x000fe20003f64270 */
[----:B------:R1:W-:Y:S01]  /*7df0*/  @P1 STG.E desc[UR36][R12.64+0x1e4], R151 ;  /* 0x0001e4970c001986 */ /* 0x0003e2000c101924 */
[----:B------:R-:W-:-:S02]  /*7e00*/  IADD3.X R5, R5, R7, RZ, P4, !PT ;  /* 0x0000000705057210 */ /* 0x000fc400027fe4ff */
[C---:B------:R-:W-:Y:S02]  /*7e10*/  ISETP.GT.AND P1, PT, R0.reuse, 0x1, P2 ;  /* 0x000000010000780c */ /* 0x040fe40001724270 */
[----:B------:R-:W-:Y:S01]  /*7e20*/  ISETP.GT.AND P4, PT, R0, RZ, P3 ;  /* 0x000000ff0000720c */ /* 0x000fe20001f84270 */
[----:B0-----:R-:W-:-:S04]  /*7e30*/  FMUL R23, R26, R154 ;  /* 0x0000009a1a177220 */ /* 0x001fc80000400000 */
[----:B------:R-:W-:Y:S01]  /*7e40*/  @P0 STG.E desc[UR36][R4.64], R21 ;  /* 0x0000001504000986 */ /* 0x000fe2000c101924 */
[----:B------:R-:W-:Y:S01]  /*7e50*/  IADD3 R6, P0, R11, R4, RZ ;  /* 0x000000040b067210 */ /* 0x000fe20007f1e0ff */
[----:B-1----:R-:W-:-:S04]  /*7e60*/  FMUL R13, R28, R154 ;  /* 0x0000009a1c0d7220 */ /* 0x002fc80000400000 */
[----:B------:R-:W-:Y:S01]  /*7e70*/  IMAD.X R7, R9, 0x1, R5, P0 ;  /* 0x0000000109077824 */ /* 0x000fe200000e0605 */
[----:B------:R-:W-:Y:S01]  /*7e80*/  @P1 STG.E desc[UR36][R4.64+0x4], R25 ;  /* 0x0000041904001986 */ /* 0x000fe2000c101924 */
[C---:B------:R-:W-:Y:S02]  /*7e90*/  ISETP.GT.AND P1, PT, R0.reuse, 0x1, P3 ;  /* 0x000000010000780c */ /* 0x040fe40001f24270 */
[C---:B------:R-:W-:Y:S01]  /*7ea0*/  ISETP.GT.AND P0, PT, R0.reuse, 0x8, P2 ;  /* 0x000000080000780c */ /* 0x040fe20001704270 */
[----:B------:R-:W-:Y:S01]  /*7eb0*/  @P4 STG.E desc[UR36][R6.64], R23 ;  /* 0x0000001706004986 */ /* 0x000fe2000c101924 */
[----:B------:R-:W-:-:S09]  /*7ec0*/  ISETP.GT.AND P4, PT, R0, 0x9, P2 ;  /* 0x000000090000780c */ /* 0x000fd20001784270 */
[----:B------:R0:W-:Y:S01]  /*7ed0*/  @P1 STG.E desc[UR36][R6.64+0x4], R27 ;  /* 0x0000041b06001986 */ /* 0x0001e2000c101924 */
[----:B------:R-:W-:-:S03]  /*7ee0*/  ISETP.GT.AND P1, PT, R0, 0x8, P3 ;  /* 0x000000080000780c */ /* 0x000fc60001f24270 */
[----:B------:R1:W-:Y:S01]  /*7ef0*/  @P0 STG.E desc[UR36][R4.64+0x20], R13 ;  /* 0x0000200d04000986 */ /* 0x0003e2000c101924 */
[----:B------:R-:W-:Y:S01]  /*7f00*/  IADD3 R8, P0, R11, R4, RZ ;  /* 0x000000040b087210 */ /* 0x000fe20007f1e0ff */
[-C--:B------:R-:W-:Y:S02]  /*7f10*/  FMUL R11, R30, R154.reuse ;  /* 0x0000009a1e0b7220 */ /* 0x080fe40000400000 */
[----:B------:R-:W-:Y:S01]  /*7f20*/  @P4 STG.E desc[UR36][R4.64+0x24], R29 ;  /* 0x0000241d04004986 */ /* 0x000fe2000c101924 */
[C---:B------:R-:W-:Y:S01]  /*7f30*/  ISETP.GT.AND P4, PT, R0.reuse, 0x9, P3 ;  /* 0x000000090000780c */ /* 0x040fe20001f84270 */
[----:B------:R-:W-:Y:S01]  /*7f40*/  IMAD.X R9, R9, 0x1, R5, P0 ;  /* 0x0000000109097824 */ /* 0x000fe200000e0605 */
[----:B------:R-:W-:Y:S01]  /*7f50*/  ISETP.GT.AND P0, PT, R0, 0x10, P2 ;  /* 0x000000100000780c */ /* 0x000fe20001704270 */
[----:B0-----:R-:W-:-:S03]  /*7f60*/  FMUL R7, R32, R154 ;  /* 0x0000009a20077220 */ /* 0x001fc60000400000 */
[----:B------:R0:W-:Y:S01]  /*7f70*/  @P1 STG.E desc[UR36][R8.64+0x20], R11 ;  /* 0x0000200b08001986 */ /* 0x0001e2000c101924 */
[----:B------:R-:W-:Y:S01]  /*7f80*/  ISETP.GT.AND P1, PT, R0, 0x11, P2 ;  /* 0x000000110000780c */ /* 0x000fe20001724270 */
[----:B-1----:R-:W-:-:S05]  /*7f90*/  FMUL R13, R34, R154 ;  /* 0x0000009a220d7220 */ /* 0x002fca0000400000 */
[----:B------:R-:W-:Y:S01]  /*7fa0*/  @P4 STG.E desc[UR36][R14.64+0x24], R31 ;  /* 0x0000241f0e004986 */ /* 0x000fe2000c101924 */
[----:B------:R-:W-:-:S03]  /*7fb0*/  ISETP.GT.AND P4, PT, R0, 0x10, P3 ;  /* 0x000000100000780c */ /* 0x000fc60001f84270 */
[----:B------:R1:W-:Y:S01]  /*7fc0*/  @P0 STG.E desc[UR36][R4.64+0x40], R7 ;  /* 0x0000400704000986 */ /* 0x0003e2000c101924 */
[----:B------:R-:W-:Y:S01]  /*7fd0*/  ISETP.GT.AND P0, PT, R0, 0x11, P3 ;  /* 0x000000110000780c */ /* 0x000fe20001f04270 */
[-C--:B0-----:R-:W-:Y:S01]  /*7fe0*/  FMUL R9, R36, R154.reuse ;  /* 0x0000009a24097220 */ /* 0x081fe20000400000 */
[----:B------:R-:W-:Y:S01]  /*7ff0*/  FMUL R11, R38, R154 ;  /* 0x0000009a260b7220 */ /* 0x000fe20000400000 */
[----:B------:R-:W-:Y:S01]  /*8000*/  @P1 STG.E desc[UR36][R4.64+0x44], R33 ;  /* 0x0000442104001986 */ /* 0x000fe2000c101924 */
[----:B------:R-:W-:-:S05]  /*8010*/  ISETP.GT.AND P1, PT, R0, 0x18, P2 ;  /* 0x000000180000780c */ /* 0x000fca0001724270 */
[----:B------:R-:W-:Y:S01]  /*8020*/  @P4 MOV R6, R14 ;  /* 0x0000000e00064202 */ /* 0x000fe20000000f00 */
[----:B-1----:R-:W-:-:S05]  /*8030*/  @P4 IMAD.MOV.U32 R7, RZ, RZ, R15 ;  /* 0x000000ffff074224 */ /* 0x002fca00078e000f */
[----:B------:R0:W-:Y:S01]  /*8040*/  @P4 STG.E desc[UR36][R6.64+0x40], R13 ;  /* 0x0000400d06004986 */ /* 0x0001e2000c101924 */
[----:B------:R-:W-:Y:S01]  /*8050*/  ISETP.GT.AND P4, PT, R0, 0x19, P2 ;  /* 0x000000190000780c */ /* 0x000fe20001784270 */
[----:B0-----:R-:W-:Y:S01]  /*8060*/  @P0 IMAD.MOV.U32 R6, RZ, RZ, R14 ;  /* 0x000000ffff060224 */ /* 0x001fe200078e000e */
[----:B------:R-:W-:Y:S01]  /*8070*/  @P0 MOV R7, R15 ;  /* 0x0000000f00070202 */ /* 0x000fe20000000f00 */
[----:B------:R-:W-:-:S04]  /*8080*/  FMUL R13, R40, R154 ;  /* 0x0000009a280d7220 */ /* 0x000fc80000400000 */
[----:B------:R0:W-:Y:S01]  /*8090*/  @P0 STG.E desc[UR36][R6.64+0x44], R35 ;  /* 0x0000442306000986 */ /* 0x0001e2000c101924 */
[----:B------:R-:W-:-:S03]  /*80a0*/  ISETP.GT.AND P0, PT, R0, 0x18, P3 ;  /* 0x000000180000780c */ /* 0x000fc60001f04270 */
[----:B------:R1:W-:Y:S01]  /*80b0*/  @P1 STG.E desc[UR36][R4.64+0x60], R9 ;  /* 0x0000600904001986 */ /* 0x0003e2000c101924 */
[----:B------:R-:W-:-:S03]  /*80c0*/  ISETP.GT.AND P1, PT, R0, 0x19, P3 ;  /* 0x000000190000780c */ /* 0x000fc60001f24270 */
[----:B------:R-:W-:Y:S01]  /*80d0*/  @P4 STG.E desc[UR36][R4.64+0x64], R37 ;  /* 0x0000642504004986 */ /* 0x000fe2000c101924 */
[----:B------:R-:W-:-:S05]  /*80e0*/  ISETP.GT.AND P4, PT, R0, 0x20, P2 ;  /* 0x000000200000780c */ /* 0x000fca0001784270 */
[----:B0-----:R-:W-:Y:S02]  /*80f0*/  @P0 IMAD.MOV.U32 R6, RZ, RZ, R14 ;  /* 0x000000ffff060224 */ /* 0x001fe400078e000e */
[----:B------:R-:W-:Y:S02]  /*8100*/  @P0 IMAD.MOV.U32 R7, RZ, RZ, R15 ;  /* 0x000000ffff070224 */ /* 0x000fe400078e000f */
[----:B-1----:R-:W-:-:S03]  /*8110*/  FMUL R9, R42, R154 ;  /* 0x0000009a2a097220 */ /* 0x002fc60000400000 */
[----:B------:R0:W-:Y:S01]  /*8120*/  @P0 STG.E desc[UR36][R6.64+0x60], R11 ;  /* 0x0000600b06000986 */ /* 0x0001e2000c101924 */
[----:B------:R-:W-:Y:S02]  /*8130*/  ISETP.GT.AND P0, PT, R0, 0x21, P2 ;  /* 0x000000210000780c */ /* 0x000fe40001704270 */
[----:B0-----:R-:W-:Y:S01]  /*8140*/  @P1 MOV R6, R14 ;  /* 0x0000000e00061202 */ /* 0x001fe20000000f00 */
[----:B------:R-:W-:Y:S02]  /*8150*/  @P1 IMAD.MOV.U32 R7, RZ, RZ, R15 ;  /* 0x000000ffff071224 */ /* 0x000fe400078e000f */
[----:B------:R-:W-:-:S03]  /*8160*/  FMUL R11, R44, R154 ;  /* 0x0000009a2c0b7220 */ /* 0x000fc60000400000 */
[----:B------:R0:W-:Y:S01]  /*8170*/  @P1 STG.E desc[UR36][R6.64+0x64], R39 ;  /* 0x0000642706001986 */ /* 0x0001e2000c101924 */
[----:B------:R-:W-:-:S03]  /*8180*/  ISETP.GT.AND P1, PT, R0, 0x20, P3 ;  /* 0x000000200000780c */ /* 0x000fc60001f24270 */
[----:B------:R1:W-:Y:S01]  /*8190*/  @P4 STG.E desc[UR36][R4.64+0x80], R13 ;  /* 0x0000800d04004986 */ /* 0x0003e2000c101924 */
[----:B------:R-:W-:-:S03]  /*81a0*/  ISETP.GT.AND P4, PT, R0, 0x21, P3 ;  /* 0x000000210000780c */ /* 0x000fc60001f84270 */
[----:B------:R-:W-:Y:S01]  /*81b0*/  @P0 STG.E desc[UR36][R4.64+0x84], R41 ;  /* 0x0000842904000986 */ /* 0x000fe2000c101924 */
[----:B------:R-:W-:-:S05]  /*81c0*/  ISETP.GT.AND P0, PT, R0, 0x28, P2 ;  /* 0x000000280000780c */ /* 0x000fca0001704270 */
[----:B0-----:R-:W-:Y:S01]  /*81d0*/  @P1 IMAD.MOV.U32 R6, RZ, RZ, R14 ;  /* 0x000000ffff061224 */ /* 0x001fe200078e000e */
[----:B------:R-:W-:Y:S01]  /*81e0*/  @P1 MOV R7, R15 ;  /* 0x0000000f00071202 */ /* 0x000fe20000000f00 */
[----:B-1----:R-:W-:-:S04]  /*81f0*/  FMUL R13, R46, R154 ;  /* 0x0000009a2e0d7220 */ /* 0x002fc80000400000 */
[----:B------:R0:W-:Y:S01]  /*8200*/  @P1 STG.E desc[UR36][R6.64+0x80], R9 ;  /* 0x0000800906001986 */ /* 0x0001e2000c101924 */
[----:B------:R-:W-:Y:S01]  /*8210*/  ISETP.GT.AND P1, PT, R0, 0x29, P2 ;  /* 0x000000290000780c */ /* 0x000fe20001724270 */
[----:B0-----:R-:W-:Y:S02]  /*8220*/  @P4 IMAD.MOV.U32 R6, RZ, RZ, R14 ;  /* 0x000000ffff064224 */ /* 0x001fe400078e000e */
[----:B------:R-:W-:Y:S01]  /*8230*/  FMUL R9, R48, R154 ;  /* 0x0000009a30097220 */ /* 0x000fe20000400000 */
[----:B------:R-:W-:-:S05]  /*8240*/  @P4 IMAD.MOV.U32 R7, RZ, RZ, R15 ;  /* 0x000000ffff074224 */ /* 0x000fca00078e000f */
[----:B------:R0:W-:Y:S01]  /*8250*/  @P4 STG.E desc[UR36][R6.64+0x84], R43 ;  /* 0x0000842b06004986 */ /* 0x0001e2000c101924 */
[----:B------:R-:W-:-:S03]  /*8260*/  ISETP.GT.AND P4, PT, R0, 0x28, P3 ;  /* 0x000000280000780c */ /* 0x000fc60001f84270 */
[----:B------:R1:W-:Y:S01]  /*8270*/  @P0 STG.E desc[UR36][R4.64+0xa0], R11 ;  /* 0x0000a00b04000986 */ /* 0x0003e2000c101924 */
[----:B------:R-:W-:-:S03]  /*8280*/  ISETP.GT.AND P0, PT, R0, 0x29, P3 ;  /* 0x000000290000780c */ /* 0x000fc60001f04270 */
[----:B------:R-:W-:Y:S01]  /*8290*/  @P1 STG.E desc[UR36][R4.64+0xa4], R45 ;  /* 0x0000a42d04001986 */ /* 0x000fe2000c101924 */
[----:B------:R-:W-:-:S05]  /*82a0*/  ISETP.GT.AND P1, PT, R0, 0x30, P2 ;  /* 0x000000300000780c */ /* 0x000fca0001724270 */
[----:B0-----:R-:W-:Y:S01]  /*82b0*/  @P4 MOV R6, R14 ;  /* 0x0000000e00064202 */ /* 0x001fe20000000f00 */
[----:B------:R-:W-:Y:S02]  /*82c0*/  @P4 IMAD.MOV.U32 R7, RZ, RZ, R15 ;  /* 0x000000ffff074224 */ /* 0x000fe400078e000f */
[----:B-1----:R-:W-:-:S03]  /*82d0*/  FMUL R11, R50, R154 ;  /* 0x0000009a320b7220 */ /* 0x002fc60000400000 */
        /* <DEDUP_REMOVED lines=122> */
[C---:B------:R-:W-:Y:S02]  /*8a80*/  ISETP.GT.AND P1, PT, R0.reuse, 0x78, P2 ;  /* 0x000000780000780c */ /* 0x040fe40001724270 */
[----:B------:R-:W-:-:S03]  /*8a90*/  ISETP.GT.AND P2, PT, R0, 0x79, P2 ;  /* 0x000000790000780c */ /* 0x000fc60001744270 */
[----:B0-----:R-:W-:Y:S01]  /*8aa0*/  @P4 MOV R6, R14 ;  /* 0x0000000e00064202 */ /* 0x001fe20000000f00 */
[----:B------:R-:W-:Y:S02]  /*8ab0*/  @P4 IMAD.MOV.U32 R7, RZ, RZ, R15 ;  /* 0x000000ffff074224 */ /* 0x000fe400078e000f */
[----:B-1----:R-:W-:-:S03]  /*8ac0*/  FMUL R11, R86, R154 ;  /* 0x0000009a560b7220 */ /* 0x002fc60000400000 */
[----:B------:R0:W-:Y:S01]  /*8ad0*/  @P4 STG.E desc[UR36][R6.64+0x1c0], R13 ;  /* 0x0001c00d06004986 */ /* 0x0001e2000c101924 */
[C---:B------:R-:W-:Y:S02]  /*8ae0*/  ISETP.GT.AND P4, PT, R0.reuse, 0x78, P3 ;  /* 0x000000780000780c */ /* 0x040fe40001f84270 */
[----:B------:R-:W-:Y:S01]  /*8af0*/  ISETP.GT.AND P3, PT, R0, 0x79, P3 ;  /* 0x000000790000780c */ /* 0x000fe20001f64270 */
[----:B0-----:R-:W-:Y:S01]  /*8b00*/  @P0 IMAD.MOV.U32 R6, RZ, RZ, R14 ;  /* 0x000000ffff060224 */ /* 0x001fe200078e000e */
[----:B------:R-:W-:-:S05]  /*8b10*/  @P0 MOV R7, R15 ;  /* 0x0000000f00070202 */ /* 0x000fca0000000f00 */
[----:B------:R-:W-:Y:S04]  /*8b20*/  @P0 STG.E desc[UR36][R6.64+0x1c4], R83 ;  /* 0x0001c45306000986 */ /* 0x000fe8000c101924 */
[----:B------:R-:W-:Y:S04]  /*8b30*/  @P1 STG.E desc[UR36][R4.64+0x1e0], R9 ;  /* 0x0001e00904001986 */ /* 0x000fe8000c101924 */
[----:B------:R0:W-:Y:S02]  /*8b40*/  @P2 STG.E desc[UR36][R4.64+0x1e4], R85 ;  /* 0x0001e45504002986 */ /* 0x0001e4000c101924 */
[----:B0-----:R-:W-:-:S02]  /*8b50*/  @P4 IMAD.MOV.U32 R4, RZ, RZ, R14 ;  /* 0x000000ffff044224 */ /* 0x001fc400078e000e */
[----:B------:R-:W-:-:S05]  /*8b60*/  @P4 IMAD.MOV.U32 R5, RZ, RZ, R15 ;  /* 0x000000ffff054224 */ /* 0x000fca00078e000f */
[----:B------:R0:W-:Y:S04]  /*8b70*/  @P4 STG.E desc[UR36][R4.64+0x1e0], R11 ;  /* 0x0001e00b04004986 */ /* 0x0001e8000c101924 */
[----:B------:R0:W-:Y:S02]  /*8b80*/  @P3 STG.E desc[UR36][R14.64+0x1e4], R87 ;  /* 0x0001e4570e003986 */ /* 0x0001e4000c101924 */
.L_x_284:
[----:B------:R-:W-:Y:S05]  /*8b90*/  BSYNC B0 ;  /* 0x0000000000007941 */ /* 0x000fea0003800000 */
.L_x_32:
[----:B------:R-:W-:Y:S01]  /*8ba0*/  ULDC UR4, c[0x0][0xc] ;  /* 0x0000030000047ab9 */ /* 0x000fe20000000800 */
[----:B------:R-:W-:Y:S01]  /*8bb0*/  ULDC UR5, c[0x0][0x10] ;  /* 0x0000040000057ab9 */ /* 0x000fe20000000800 */
[----:B0-----:R-:W0:Y:S01]  /*8bc0*/  LDC R5, c[0x0][0x14] ;  /* 0x00000500ff057b82 */ /* 0x001e220000000800 */
[----:B------:R-:W-:Y:S01]  /*8bd0*/  UIMAD.WIDE.U32 UR4, UR4, UR5, URZ ;  /* 0x00000005040472a5 */ /* 0x000fe2000f8e003f */
[----:B------:R-:W-:Y:S01]  /*8be0*/  PRMT R0, RZ, 0x7610, R0 ;  /* 0x00007610ff007816 */ /* 0x000fe20000000000 */
[----:B------:R-:W-:Y:S02]  /*8bf0*/  IMAD.MOV.U32 R153, RZ, RZ, -0x1 ;  /* 0xffffffffff997424 */ /* 0x000fe400078e00ff */
[----:B------:R-:W-:Y:S02]  /*8c00*/  IMAD.MOV.U32 R23, RZ, RZ, -0x1 ;  /* 0xffffffffff177424 */ /* 0x000fe400078e00ff */
[----:B0-----:R-:W-:-:S04]  /*8c10*/  IMAD.WIDE.U32 R16, R5, UR4, R16 ;  /* 0x0000000405107c25 */ /* 0x001fc8000f8e0010 */
[----:B------:R-:W-:Y:S01]  /*8c20*/  IMAD R5, R5, UR5, RZ ;  /* 0x0000000505057c24 */ /* 0x000fe2000f8e02ff */
[----:B------:R-:W-:Y:S02]  /*8c30*/  ULDC.64 UR4, c[0x0][0x650] ;  /* 0x0001940000047ab9 */ /* 0x000fe40000000a00 */
[----:B------:R-:W-:Y:S02]  /*8c40*/  ISETP.GE.U32.AND P0, PT, R16, UR4, PT ;  /* 0x0000000410007c0c */ /* 0x000fe4000bf06070 */
[----:B------:R-:W-:-:S04]  /*8c50*/  IADD3 R17, R17, R5, RZ ;  /* 0x0000000511117210 */ /* 0x000fc80007ffe0ff */
[----:B------:R-:W-:-:S13]  /*8c60*/  ISETP.GE.U32.AND.EX P0, PT, R17, UR5, PT, P0 ;  /* 0x0000000511007c0c */ /* 0x000fda000bf06100 */
[----:B------:R-:W-:Y:S05]  /*8c70*/  @P0 BRA `(.L_x_285) ;  /* 0x0000000400640947 */ /* 0x000fea0003800000 */
[----:B---3--:R-:W0:Y:S01]  /*8c80*/  S2R R12, SR_CTAID.X ;  /* 0x00000000000c7919 */ /* 0x008e220000002500 */
[----:B------:R-:W3:Y:S01]  /*8c90*/  LDC.64 R10, c[0x0][0x628] ;  /* 0x00018a00ff0a7b82 */ /* 0x000ee20000000a00 */
[----:B------:R-:W-:Y:S01]  /*8ca0*/  ULDC UR4, c[0x0][0x150] ;  /* 0x0000540000047ab9 */ /* 0x000fe20000000800 */
[----:B------:R-:W-:Y:S01]  /*8cb0*/  MOV R8, R16 ;  /* 0x0000001000087202 */ /* 0x000fe20000000f00 */
[----:B------:R-:W0:Y:S01]  /*8cc0*/  S2R R24, SR_CTAID.Y ;  /* 0x0000000000187919 */ /* 0x000e220000002600 */
[----:B------:R-:W-:-:S04]  /*8cd0*/  IMAD.MOV.U32 R9, RZ, RZ, R17 ;  /* 0x000000ffff097224 */ /* 0x000fc800078e0011 */
[----:B--2---:R-:W2:Y:S08]  /*8ce0*/  LDC R21, c[0x0][0x144] ;  /* 0x00005100ff157b82 */ /* 0x004eb00000000800 */
[----:B------:R-:W1:Y:S08]  /*8cf0*/  LDC R0, c[0x0][0x630] ;  /* 0x00018c00ff007b82 */ /* 0x000e700000000800 */
[----:B------:R-:W1:Y:S01]  /*8d00*/  LDC.64 R14, c[0x0][0x620] ;  /* 0x00018800ff0e7b82 */ /* 0x000e620000000a00 */
[----:B---3--:R-:W-:-:S04]  /*8d10*/  ISETP.NE.U32.AND P0, PT, R10, RZ, PT ;  /* 0x000000ff0a00720c */ /* 0x008fc80003f05070 */
[----:B------:R-:W-:Y:S02]  /*8d20*/  ISETP.NE.AND.EX P0, PT, R11, RZ, PT, P0 ;  /* 0x000000ff0b00720c */ /* 0x000fe40003f05300 */
[----:B0-----:R-:W-:-:S05]  /*8d30*/  I2FP.F32.U32 R3, R12 ;  /* 0x0000000c00037245 */ /* 0x001fca0000201000 */
[----:B------:R-:W-:-:S04]  /*8d40*/  FMUL R3, R3, UR4 ;  /* 0x0000000403037c20 */ /* 0x000fc80008400000 */
[----:B------:R0:W3:Y:S02]  /*8d50*/  F2I.U32.TRUNC.NTZ R20, R3 ;  /* 0x0000000300147305 */ /* 0x0000e4000020f000 */
[----:B--2---:R-:W-:Y:S05]  /*8d60*/  @!P0 BRA `(.L_x_286) ;  /* 0x0000000000288947 */ /* 0x004fea0003800000 */
[----:B0-----:R-:W0:Y:S02]  /*8d70*/  LDC R3, c[0x0][0x634] ;  /* 0x00018d00ff037b82 */ /* 0x001e240000000800 */
[----:B0-----:R-:W-:-:S05]  /*8d80*/  IADD3 R3, P0, R16, R3, RZ ;  /* 0x0000000310037210 */ /* 0x001fca0007f1e0ff */
[----:B------:R-:W-:-:S04]  /*8d90*/  IMAD.X R13, RZ, RZ, R17, P0 ;  /* 0x000000ffff0d7224 */ /* 0x000fc800000e0611 */
[----:B------:R-:W-:-:S04]  /*8da0*/  IMAD.WIDE.U32 R4, R13, R10, RZ ;  /* 0x0000000a0d047225 */ /* 0x000fc800078e00ff */
[----:B------:R-:W-:-:S04]  /*8db0*/  IMAD.WIDE.U32 R6, P0, R3, R11, R4 ;  /* 0x0000000b03067225 */ /* 0x000fc80007800004 */
[----:B------:R-:W-:Y:S01]  /*8dc0*/  IMAD.WIDE.U32 R4, R3, R10, RZ ;  /* 0x0000000a03047225 */ /* 0x000fe200078e00ff */
[----:B------:R-:W-:-:S03]  /*8dd0*/  IADD3.X R9, RZ, RZ, RZ, P0, !PT ;  /* 0x000000ffff097210 */ /* 0x000fc600007fe4ff */
[----:B------:R-:W-:Y:S01]  /*8de0*/  IMAD.MOV.U32 R8, RZ, RZ, R7 ;  /* 0x000000ffff087224 */ /* 0x000fe200078e0007 */
[----:B------:R-:W-:-:S05]  /*8df0*/  IADD3 RZ, P0, R5, R6, RZ ;  /* 0x0000000605ff7210 */ /* 0x000fca0007f1e0ff */
[----:B------:R-:W-:-:S08]  /*8e00*/  IMAD.WIDE.U32.X R8, R13, R11, R8, P0 ;  /* 0x0000000b0d087225 */ /* 0x000fd000000e0408 */
.L_x_286:
[----:B------:R-:W2:Y:S01]  /*8e10*/  LDC.64 R30, c[0x0][0x640] ;  /* 0x00019000ff1e7b82 */ /* 0x000ea20000000a00 */
[-CC-:B-1----:R-:W-:Y:S01]  /*8e20*/  SHF.R.U64 R23, R8, R0.reuse, R9.reuse ;  /* 0x0000000008177219 */ /* 0x182fe20000001209 */
[----:B------:R-:W-:Y:S01]  /*8e30*/  ULDC UR4, c[0x0][0x154] ;  /* 0x0000550000047ab9 */ /* 0x000fe20000000800 */
[----:B------:R-:W-:Y:S02]  /*8e40*/  SHF.R.U32.HI R0, RZ, R0, R9 ;  /* 0x00000000ff007219 */ /* 0x000fe40000011609 */
[----:B0-----:R-:W-:Y:S02]  /*8e50*/  IADD3 R3, P0, RZ, -R23, RZ ;  /* 0x80000017ff037210 */ /* 0x001fe40007f1e0ff */
[----:B---3--:R-:W-:Y:S01]  /*8e60*/  IADD3 R20, -R20, RZ, RZ ;  /* 0x000000ff14147210 */ /* 0x008fe20007ffe1ff */
[----:B------:R-:W0:Y:S01]  /*8e70*/  LDC R6, c[0x0][0x618] ;  /* 0x00018600ff067b82 */ /* 0x000e220000000800 */
[----:B------:R-:W-:Y:S01]  /*8e80*/  MOV R7, 0x1 ;  /* 0x0000000100077802 */ /* 0x000fe20000000f00 */
[----:B------:R-:W-:-:S02]  /*8e90*/  IMAD.X R5, RZ, RZ, ~R0, P0 ;  /* 0x000000ffff057224 */ /* 0x000fc400000e0e00 */
[----:B------:R-:W-:Y:S02]  /*8ea0*/  IMAD R26, R21, R20, R12 ;  /* 0x00000014151a7224 */ /* 0x000fe400078e020c */
[-C--:B------:R-:W-:Y:S02]  /*8eb0*/  IMAD R0, R5, R14.reuse, RZ ;  /* 0x0000000e05007224 */ /* 0x080fe400078e02ff */
[----:B------:R-:W1:Y:S01]  /*8ec0*/  LDC R8, c[0x0][0x608] ;  /* 0x00018200ff087b82 */ /* 0x000e620000000800 */
[----:B------:R-:W-:-:S04]  /*8ed0*/  IMAD.WIDE.U32 R4, R3, R14, R16 ;  /* 0x0000000e03047225 */ /* 0x000fc800078e0010 */
[----:B------:R-:W-:Y:S01]  /*8ee0*/  IMAD R3, R3, R15, R0 ;  /* 0x0000000f03037224 */ /* 0x000fe200078e0200 */
[----:B------:R-:W-:Y:S02]  /*8ef0*/  I2FP.F32.U32 R0, R24 ;  /* 0x0000001800007245 */ /* 0x000fe40000201000 */
[----:B------:R-:W3:Y:S01]  /*8f00*/  LDC R28, c[0x0][0x658] ;  /* 0x00019600ff1c7b82 */ /* 0x000ee20000000800 */
[----:B------:R-:W-:Y:S01]  /*8f10*/  IMAD.IADD R3, R5, 0x1, R3 ;  /* 0x0000000105037824 */ /* 0x000fe200078e0203 */
[----:B--2---:R-:W-:Y:S01]  /*8f20*/  ISETP.NE.U32.AND P0, PT, R30, RZ, PT ;  /* 0x000000ff1e00720c */ /* 0x004fe20003f05070 */
[----:B------:R-:W-:Y:S01]  /*8f30*/  FMUL R0, R0, UR4 ;  /* 0x0000000400007c20 */ /* 0x000fe20008400000 */
[----:B------:R-:W-:Y:S02]  /*8f40*/  IMAD.MOV.U32 R5, RZ, RZ, -0x1 ;  /* 0xffffffffff057424 */ /* 0x000fe400078e00ff */
[----:B------:R-:W-:Y:S01]  /*8f50*/  ISETP.NE.AND.EX P0, PT, R31, RZ, PT, P0 ;  /* 0x000000ff1f00720c */ /* 0x000fe20003f05300 */
[----:B------:R2:W2:Y:S01]  /*8f60*/  F2I.U32.TRUNC.NTZ R14, R0 ;  /* 0x00000000000e7305 */ /* 0x0004a2000020f000 */
[----:B------:R-:W2:Y:S01]  /*8f70*/  LDC R15, c[0x0][0x148] ;  /* 0x00005200ff0f7b82 */ /* 0x000ea20000000800 */
[----:B0-----:R-:W-:-:S02]  /*8f80*/  SHF.R.U64 R12, R4, R6, R3 ;  /* 0x00000006040c7219 */ /* 0x001fc40000001203 */
[----:B------:R-:W-:-:S05]  /*8f90*/  SHF.R.U32.HI R3, RZ, R6, R3 ;  /* 0x00000006ff037219 */ /* 0x000fca0000011603 */
[----:B------:R-:W0:Y:S01]  /*8fa0*/  LDC R20, c[0x0][0x600] ;  /* 0x00018000ff147b82 */ /* 0x000e220000000800 */
[-CC-:B-1----:R-:W-:Y:S02]  /*8fb0*/  SHF.R.U64 R10, R12, R8.reuse, R3.reuse ;  /* 0x000000080c0a7219 */ /* 0x182fe40000001203 */
[----:B------:R-:W-:-:S05]  /*8fc0*/  SHF.R.U32.HI R3, RZ, R8, R3 ;  /* 0x00000008ff037219 */ /* 0x000fca0000011603 */
[----:B------:R-:W1:Y:S01]  /*8fd0*/  LDC R25, c[0x0][0x648] ;  /* 0x00019200ff197b82 */ /* 0x000e620000000800 */
[-C--:B---3--:R-:W-:Y:S02]  /*8fe0*/  SHF.L.U32 R4, R5, R28.reuse, RZ ;  /* 0x0000001c05047219 */ /* 0x088fe400000006ff */
[-CC-:B------:R-:W-:Y:S02]  /*8ff0*/  SHF.R.U64 R13, R10, R28.reuse, R3.reuse ;  /* 0x0000001c0a0d7219 */ /* 0x180fe40000001203 */
[----:B------:R-:W-:Y:S02]  /*9000*/  SHF.R.U32.HI R5, RZ, R28, R3 ;  /* 0x0000001cff057219 */ /* 0x000fe40000011603 */
[----:B------:R-:W-:Y:S01]  /*9010*/  LOP3.LUT R21, RZ, R4, RZ, 0x33, !PT ;  /* 0x00000004ff157212 */ /* 0x000fe200078e33ff */
[----:B------:R-:W3:Y:S01]  /*9020*/  LDC R27, c[0x0][0x638] ;  /* 0x00018e00ff1b7b82 */ /* 0x000ee20000000800 */
[----:B------:R-:W-:Y:S01]  /*9030*/  SHF.L.U32 R28, R7, R28, RZ ;  /* 0x0000001c071c7219 */ /* 0x000fe200000006ff */
[----:B------:R-:W-:-:S06]  /*9040*/  IMAD.MOV.U32 R4, RZ, RZ, R13 ;  /* 0x000000ffff047224 */ /* 0x000fcc00078e000d */
[----:B------:R-:W0:Y:S01]  /*9050*/  LDC R29, c[0x0][0x610] ;  /* 0x00018400ff1d7b82 */ /* 0x000e220000000800 */
[----:B------:R-:W-:Y:S05]  /*9060*/  @!P0 BRA `(.L_x_287) ;  /* 0x0000000000288947 */ /* 0x000fea0003800000 */
[----:B--2---:R-:W2:Y:S02]  /*9070*/  LDC R0, c[0x0][0x64c] ;  /* 0x00019300ff007b82 */ /* 0x004ea40000000800 */
[----:B--2---:R-:W-:-:S05]  /*9080*/  IADD3 R3, P0, R13, R0, RZ ;  /* 0x000000000d037210 */ /* 0x004fca0007f1e0ff */
        /* <DEDUP_REMOVED lines=8> */
.L_x_287:
[----:B------:R-:W-:Y:S01]  /*9110*/  ISETP.NE.AND P0, PT, R2, 0x1, PT ;  /* 0x000000010200780c */ /* 0x000fe20003f05270 */
[----:B--2---:R-:W-:Y:S01]  /*9120*/  IMAD.MOV R14, RZ, RZ, -R14 ;  /* 0x000000ffff0e7224 */ /* 0x004fe200078e0a0e */
[----:B-1----:R-:W-:Y:S01]  /*9130*/  SHF.R.U64 R0, R4, R25, R5 ;  /* 0x0000001904007219 */ /* 0x002fe20000001205 */
[----:B------:R-:W-:Y:S01]  /*9140*/  IMAD.MOV.U32 R6, RZ, RZ, 0x1 ;  /* 0x00000001ff067424 */ /* 0x000fe200078e00ff */
[----:B------:R-:W-:Y:S02]  /*9150*/  LOP3.LUT R3, R10, R21, RZ, 0xc0, !PT ;  /* 0x000000150a037212 */ /* 0x000fe400078ec0ff */
[----:B0-----:R-:W-:Y:S01]  /*9160*/  IADD3 R5, R20, -0x1, RZ ;  /* 0xffffffff14057810 */ /* 0x001fe20007ffe0ff */
[----:B------:R-:W-:Y:S02]  /*9170*/  IMAD.MOV R4, RZ, RZ, -R0 ;  /* 0x000000ffff047224 */ /* 0x000fe400078e0a00 */
[----:B------:R-:W-:Y:S01]  /*9180*/  IMAD R3, R28, R0, R3 ;  /* 0x000000001c037224 */ /* 0x000fe200078e0203 */
[----:B------:R-:W-:Y:S01]  /*9190*/  LOP3.LUT R5, R12, R5, RZ, 0xc0, !PT ;  /* 0x000000050c057212 */ /* 0x000fe200078ec0ff */
[----:B---3--:R-:W-:-:S02]  /*91a0*/  IMAD R0, R4, R27, R13 ;  /* 0x0000001b04007224 */ /* 0x008fc400078e020d */
[----:B------:R-:W-:Y:S02]  /*91b0*/  @P0 IMAD R26, R15, R14, R24 ;  /* 0x0000000e0f1a0224 */ /* 0x000fe400078e0218 */
[----:B------:R-:W-:Y:S01]  /*91c0*/  IMAD R4, R0, R20, R5 ;  /* 0x0000001400047224 */ /* 0x000fe200078e0205 */
[----:B------:R-:W-:Y:S01]  /*91d0*/  PRMT R0, R6, 0x7610, R0 ;  /* 0x0000761006007816 */ /* 0x000fe20000000000 */
[----:B------:R-:W-:-:S05]  /*91e0*/  IMAD R3, R3, R29, R26 ;  /* 0x0000001d03037224 */ /* 0x000fca00078e021a */
[----:B------:R-:W-:Y:S02]  /*91f0*/  SEL R153, R4, R3, !P0 ;  /* 0x0000000304997207 */ /* 0x000fe40004000000 */
[----:B------:R-:W-:-:S07]  /*9200*/  SEL R3, R3, R4, !P0 ;  /* 0x0000000403037207 */ /* 0x000fce0004000000 */
.L_x_285:
[----:B------:R-:W-:Y:S02]  /*9210*/  LOP3.LUT P0, RZ, R0, 0xff, RZ, 0xc0, !PT ;  /* 0x000000ff00ff7812 */ /* 0x000fe4000780c0ff */
[----:B------:R-:W-:-:S11]  /*9220*/  MOV R152, R3 ;  /* 0x0000000300987202 */ /* 0x000fd60000000f00 */
[----:B------:R-:W-:Y:S05]  /*9230*/  @P0 BRA `(.L_x_288) ;  /* 0xffffff7c00d40947 */ /* 0x000fea000383ffff */
[----:B------:R-:W-:Y:S05]  /*9240*/  EXIT ;  /* 0x000000000000794d */ /* 0x000fea0003800000 */
.L_x_7:
        /* <DEDUP_REMOVED lines=26> */
.L_x_290:
[----:B------:R-:W0:Y:S01]  /*93f0*/  LDC.64 R26, c[0x0][0x640] ;  /* 0x00019000ff1a7b82 */ /* 0x000e220000000a00 */
[-CC-:B------:R-:W-:Y:S01]  /*9400*/  SHF.R.U64 R20, R12, R8.reuse, R13.reuse ;  /* 0x000000080c147219 */ /* 0x180fe2000000120d */
[----:B------:R-:W-:Y:S01]  /*9410*/  IMAD.MOV.U32 R30, RZ, RZ, 0x1 ;  /* 0x00000001ff1e7424 */ /* 0x000fe200078e00ff */
[----:B------:R-:W-:Y:S02]  /*9420*/  SHF.R.U32.HI R6, RZ, R8, R13 ;  /* 0x00000008ff067219 */ /* 0x000fe4000001160d */
[----:B------:R-:W-:-:S03]  /*9430*/  IADD3 R11, P0, RZ, -R20, RZ ;  /* 0x80000014ff0b7210 */ /* 0x000fc60007f1e0ff */
[----:B------:R-:W1:Y:S01]  /*9440*/  LDC R10, c[0x0][0x618] ;  /* 0x00018600ff0a7b82 */ /* 0x000e620000000800 */
[----:B------:R-:W-:-:S05]  /*9450*/  IADD3.X R7, RZ, ~R6, RZ, P0, !PT ;  /* 0x80000006ff077210 */ /* 0x000fca00007fe4ff */
[-C--:B------:R-:W-:Y:S02]  /*9460*/  IMAD R8, R7, R22.reuse, RZ ;  /* 0x0000001607087224 */ /* 0x080fe400078e02ff */
[----:B------:R-:W2:Y:S01]  /*9470*/  LDC R12, c[0x0][0x608] ;  /* 0x00018200ff0c7b82 */ /* 0x000ea20000000800 */
[----:B------:R-:W-:-:S04]  /*9480*/  IMAD.WIDE.U32 R6, R11, R22, R16 ;  /* 0x000000160b067225 */ /* 0x000fc800078e0010 */
[----:B------:R-:W-:-:S03]  /*9490*/  IMAD R11, R11, R23, R8 ;  /* 0x000000170b0b7224 */ /* 0x000fc600078e0208 */
[----:B------:R-:W3:Y:S01]  /*94a0*/  LDC R25, c[0x0][0x658] ;  /* 0x00019600ff197b82 */ /* 0x000ee20000000800 */
[----:B0-----:R-:W-:Y:S01]  /*94b0*/  ISETP.NE.U32.AND P0, PT, R26, RZ, PT ;  /* 0x000000ff1a00720c */ /* 0x001fe20003f05070 */
[----:B------:R-:W-:-:S03]  /*94c0*/  IMAD.IADD R7, R7, 0x1, R11 ;  /* 0x0000000107077824 */ /* 0x000fc600078e020b */
[----:B------:R-:W-:-:S03]  /*94d0*/  ISETP.NE.AND.EX P0, PT, R27, RZ, PT, P0 ;  /* 0x000000ff1b00720c */ /* 0x000fc60003f05300 */
[----:B------:R-:W0:Y:S01]  /*94e0*/  LDC R23, c[0x0][0x600] ;  /* 0x00018000ff177b82 */ /* 0x000e220000000800 */
[-CC-:B-1----:R-:W-:Y:S02]  /*94f0*/  SHF.R.U64 R8, R6, R10.reuse, R7.reuse ;  /* 0x0000000a06087219 */ /* 0x182fe40000001207 */
[----:B------:R-:W-:Y:S02]  /*9500*/  SHF.R.U32.HI R7, RZ, R10, R7 ;  /* 0x0000000aff077219 */ /* 0x000fe40000011607 */
[----:B------:R-:W-:-:S03]  /*9510*/  MOV R10, 0xffffffff ;  /* 0xffffffff000a7802 */ /* 0x000fc60000000f00 */
[----:B------:R-:W1:Y:S01]  /*9520*/  LDC R24, c[0x0][0x648] ;  /* 0x00019200ff187b82 */ /* 0x000e620000000800 */
[-CC-:B--2---:R-:W-:Y:S02]  /*9530*/  SHF.R.U64 R21, R8, R12.reuse, R7.reuse ;  /* 0x0000000c08157219 */ /* 0x184fe40000001207 */
[----:B------:R-:W-:-:S05]  /*9540*/  SHF.R.U32.HI R6, RZ, R12, R7 ;  /* 0x0000000cff067219 */ /* 0x000fca0000011607 */
[----:B------:R-:W2:Y:S01]  /*9550*/  LDC R28, c[0x0][0x638] ;  /* 0x00018e00ff1c7b82 */ /* 0x000ea20000000800 */
[-C--:B---3--:R-:W-:Y:S02]  /*9560*/  SHF.L.U32 R10, R10, R25.reuse, RZ ;  /* 0x000000190a0a7219 */ /* 0x088fe400000006ff */
[-CC-:B------:R-:W-:Y:S02]  /*9570*/  SHF.R.U64 R22, R21, R25.reuse, R6.reuse ;  /* 0x0000001915167219 */ /* 0x180fe40000001206 */
[----:B------:R-:W-:Y:S02]  /*9580*/  SHF.R.U32.HI R7, RZ, R25, R6 ;  /* 0x00000019ff077219 */ /* 0x000fe40000011606 */
[----:B------:R-:W-:Y:S01]  /*9590*/  LOP3.LUT R32, RZ, R10, RZ, 0x33, !PT ;  /* 0x0000000aff207212 */ /* 0x000fe200078e33ff */
[----:B------:R-:W3:Y:S01]  /*95a0*/  LDC R29, c[0x0][0x610] ;  /* 0x00018400ff1d7b82 */ /* 0x000ee20000000800 */
[----:B------:R-:W-:Y:S01]  /*95b0*/  MOV R6, R22 ;  /* 0x0000001600067202 */ /* 0x000fe20000000f00 */
[----:B------:R-:W-:Y:S06]  /*95c0*/  @!P0 BRA `(.L_x_291) ;  /* 0x0000000000288947 */ /* 0x000fec0003800000 */
[----:B------:R-:W4:Y:S02]  /*95d0*/  LDC R13, c[0x0][0x64c] ;  /* 0x00019300ff0d7b82 */ /* 0x000f240000000800 */
[----:B----4-:R-:W-:-:S05]  /*95e0*/  IADD3 R13, P0, R22, R13, RZ ;  /* 0x0000000d160d7210 */ /* 0x010fca0007f1e0ff */
        /* <DEDUP_REMOVED lines=8> */
.L_x_291:
[----:B------:R-:W-:Y:S02]  /*9670*/  ISETP.NE.AND P0, PT, R2, 0x1, PT ;  /* 0x000000010200780c */ /* 0x000fe40003f05270 */
[----:B-1----:R-:W-:Y:S02]  /*9680*/  SHF.R.U64 R6, R6, R24, R7 ;  /* 0x0000001806067219 */ /* 0x002fe40000001207 */
[----:B------:R-:W-:Y:S02]  /*9690*/  SHF.L.U32 R30, R30, R25, RZ ;  /* 0x000000191e1e7219 */ /* 0x000fe400000006ff */
[----:B------:R-:W-:Y:S01]  /*96a0*/  LOP3.LUT R5, R21, R32, RZ, 0xc0, !PT ;  /* 0x0000002015057212 */ /* 0x000fe200078ec0ff */
[----:B------:R-:W-:Y:S01]  /*96b0*/  IMAD.MOV R7, RZ, RZ, -R6 ;  /* 0x000000ffff077224 */ /* 0x000fe200078e0a06 */
[----:B0-----:R-:W-:-:S03]  /*96c0*/  IADD3 R11, R23, -0x1, RZ ;  /* 0xffffffff170b7810 */ /* 0x001fc60007ffe0ff */
[----:B------:R-:W-:Y:S01]  /*96d0*/  IMAD R6, R30, R6, R5 ;  /* 0x000000061e067224 */ /* 0x000fe200078e0205 */
[----:B------:R-:W-:Y:S01]  /*96e0*/  LOP3.LUT R5, R8, R11, RZ, 0xc0, !PT ;  /* 0x0000000b08057212 */ /* 0x000fe200078ec0ff */
[----:B------:R-:W-:Y:S01]  /*96f0*/  @P0 IMAD R3, R9, R14, R4 ;  /* 0x0000000e09030224 */ /* 0x000fe200078e0204 */
[----:B------:R-:W-:Y:S01]  /*9700*/  MOV R8, 0x1 ;  /* 0x0000000100087802 */ /* 0x000fe20000000f00 */
[----:B--2---:R-:W-:Y:S02]  /*9710*/  IMAD R4, R7, R28, R22 ;  /* 0x0000001c07047224 */ /* 0x004fe400078e0216 */
[----:B---3--:R-:W-:Y:S02]  /*9720*/  IMAD R3, R6, R29, R3 ;  /* 0x0000001d06037224 */ /* 0x008fe400078e0203 */
[----:B------:R-:W-:Y:S02]  /*9730*/  IMAD R4, R4, R23, R5 ;  /* 0x0000001704047224 */ /* 0x000fe400078e0205 */
[----:B------:R-:W-:-:S03]  /*9740*/  IMAD.MOV.U32 R6, RZ, RZ, R20 ;  /* 0x000000ffff067224 */ /* 0x000fc600078e0014 */
[----:B------:R-:W-:Y:S02]  /*9750*/  SEL R7, R4, R3, !P0 ;  /* 0x0000000304077207 */ /* 0x000fe40004000000 */
[----:B------:R-:W-:-:S07]  /*9760*/  SEL R13, R3, R4, !P0 ;  /* 0x00000004030d7207 */ /* 0x000fce0004000000 */
.L_x_289:
[----:B------:R-:W-:-:S08]  /*9770*/  NOP ;  /* 0x0000000000007918 */ /* 0x000fd00000000000 */
[----:B------:R-:W0:-:S00]  /*9780*/  USETMAXREG.DEALLOC.CTAPOOL 0x28 ;  /* 0x00000028000079c8 */ /* 0x000e0000080e0500 */
[----:B0-----:R-:W-:-:S13]  /*9790*/  ISETP.NE.AND P0, PT, R0, RZ, PT ;  /* 0x000000ff0000720c */ /* 0x001fda0003f05270 */
[----:B------:R-:W-:Y:S05]  /*97a0*/  @P0 EXIT ;  /* 0x000000000000094d */ /* 0x000fea0003800000 */
[----:B------:R-:W-:Y:S01]  /*97b0*/  LOP3.LUT P0, RZ, R8, 0xff, RZ, 0xc0, !PT ;  /* 0x000000ff08ff7812 */ /* 0x000fe2000780c0ff */
[----:B------:R-:W-:Y:S01]  /*97c0*/  IMAD.MOV.U32 R3, RZ, RZ, RZ ;  /* 0x000000ffff037224 */ /* 0x000fe200078e00ff */
[----:B------:R-:W-:-:S11]  /*97d0*/  MOV R0, 0x1 ;  /* 0x0000000100007802 */ /* 0x000fd60000000f00 */
[----:B------:R-:W-:Y:S05]  /*97e0*/  @!P0 BRA `(.L_x_292) ;  /* 0x0000000c00448947 */ /* 0x000fea0003800000 */
[----:B------:R-:W0:Y:S01]  /*97f0*/  LDC R0, c[0x0][0x28c] ;  /* 0x0000a300ff007b82 */ /* 0x000e220000000800 */
[----:B------:R-:W-:Y:S01]  /*9800*/  ULDC UR5, c[0x0][0x658] ;  /* 0x0001960000057ab9 */ /* 0x000fe20000000800 */
[----:B------:R-:W-:Y:S01]  /*9810*/  UMOV UR7, 0xffffffff ;  /* 0xffffffff00077882 */ /* 0x000fe20000000000 */
[----:B------:R-:W-:Y:S01]  /*9820*/  ULDC UR6, c[0x0][0xc] ;  /* 0x0000030000067ab9 */ /* 0x000fe20000000800 */
[----:B------:R-:W-:Y:S01]  /*9830*/  USHF.L.U32 UR8, UR7, UR5, URZ ;  /* 0x0000000507087299 */ /* 0x000fe2000800063f */
[----:B------:R-:W-:Y:S01]  /*9840*/  BSSY B0, `(.L_x_292) ;  /* 0x00000cb000007945 */ /* 0x000fe20003800000 */
[----:B------:R-:W-:Y:S01]  /*9850*/  UMOV UR9, 0x1 ;  /* 0x0000000100097882 */ /* 0x000fe20000000000 */
[----:B------:R-:W-:Y:S01]  /*9860*/  ULDC UR7, c[0x0][0x10] ;  /* 0x0000040000077ab9 */ /* 0x000fe20000000800 */
[----:B------:R-:W1:Y:S01]  /*9870*/  S2UR UR10, SR_CgaCtaId ;  /* 0x00000000000a79c3 */ /* 0x000e620000008800 */
[----:B------:R-:W-:Y:S01]  /*9880*/  UIMAD.WIDE.U32 UR6, UR6, UR7, URZ ;  /* 0x00000007060672a5 */ /* 0x000fe2000f8e003f */
[----:B------:R-:W-:Y:S01]  /*9890*/  IMAD.MOV.U32 R9, RZ, RZ, 0x1 ;  /* 0x00000001ff097424 */ /* 0x000fe200078e00ff */
[----:B------:R-:W-:Y:S01]  /*98a0*/  USHF.L.U32 UR18, UR9, UR5, URZ ;  /* 0x0000000509127299 */ /* 0x000fe2000800063f */
[----:B------:R-:W-:Y:S01]  /*98b0*/  LOP3.LUT R12, R19, 0x2, RZ, 0xfc, !PT ;  /* 0x00000002130c7812 */ /* 0x000fe200078efcff */
[----:B------:R-:W-:Y:S01]  /*98c0*/  ULDC UR4, c[0x0][0x600] ;  /* 0x0001800000047ab9 */ /* 0x000fe20000000800 */
[----:B------:R-:W-:Y:S01]  /*98d0*/  ULDC UR5, c[0x0][0x14] ;  /* 0x0000050000057ab9 */ /* 0x000fe20000000800 */
[----:B------:R-:W-:-:S02]  /*98e0*/  UIADD3 UR4, UR4, -0x1, URZ ;  /* 0xffffffff04047890 */ /* 0x000fc4000fffe03f */
[----:B------:R-:W-:Y:S02]  /*98f0*/  UIMAD.WIDE.U32 UR22, UR6, UR5, URZ ;  /* 0x00000005061672a5 */ /* 0x000fe4000f8e003f */
[----:B------:R-:W-:Y:S02]  /*9900*/  UIMAD UR13, UR7, UR5, URZ ;  /* 0x00000005070d72a4 */ /* 0x000fe4000f8e023f */
[----:B------:R-:W-:Y:S02]  /*9910*/  ULOP3.LUT UR17, URZ, UR8, URZ, 0x33, !UPT ;  /* 0x000000083f117292 */ /* 0x000fe4000f8e333f */
[----:B------:R-:W-:Y:S01]  /*9920*/  UIADD3 UR13, UR23, UR13, URZ ;  /* 0x0000000d170d7290 */ /* 0x000fe2000fffe03f */
[----:B0-----:R-:W-:Y:S01]  /*9930*/  IADD3 R0, R0, 0x1f, RZ ;  /* 0x0000001f00007810 */ /* 0x001fe20007ffe0ff */
[----:B------:R-:W-:-:S03]  /*9940*/  ULDC.64 UR24, c[0x0][0x198] ;  /* 0x0000660000187ab9 */ /* 0x000fc60000000a00 */
[----:B------:R-:W-:-:S04]  /*9950*/  SHF.R.S32.HI R3, RZ, 0x1f, R0 ;  /* 0x0000001fff037819 */ /* 0x000fc80000011400 */
[----:B------:R-:W-:Y:S02]  /*9960*/  LEA.HI R3, R3, R0, RZ, 0x5 ;  /* 0x0000000003037211 */ /* 0x000fe400078f28ff */
[----:B------:R-:W-:Y:S02]  /*9970*/  MOV R0, 0x1 ;  /* 0x0000000100007802 */ /* 0x000fe40000000f00 */
[----:B------:R-:W-:Y:S01]  /*9980*/  SHF.R.S32.HI R8, RZ, 0x5, R3 ;  /* 0x00000005ff087819 */ /* 0x000fe20000011403 */
[----:B------:R-:W-:Y:S01]  /*9990*/  IMAD.MOV.U32 R3, RZ, RZ, RZ ;  /* 0x000000ffff037224 */ /* 0x000fe200078e00ff */
[----:B-1----:R-:W-:-:S03]  /*99a0*/  MOV R10, UR10 ;  /* 0x0000000a000a7c02 */ /* 0x002fc60008000f00 */
[----:B------:R-:W-:-:S07]  /*99b0*/  VIADD R11, R8, 0x1 ;  /* 0x00000001080b7836 */ /* 0x000fce0000000000 */
.L_x_303:
[----:B------:R-:W-:-:S03]  /*99c0*/  UMOV UR5, 0xffffffff ;  /* 0xffffffff00057882 */ /* 0x000fc60000000000 */
[----:B------:R-:W-:Y:S05]  /*99d0*/  BRA.DIV UR5, `(.L_x_293) ;  /* 0x0000000e05b07947 */ /* 0x000fea000b800000 */
[----:B------:R-:W-:-:S13]  /*99e0*/  ELECT P6, URZ, PT ;  /* 0x00000000003f782f */ /* 0x000fda00038c0000 */
.L_x_314:
[----:B------:R-:W0:Y:S01]  /*99f0*/  LDC R4, c[0x0][0x28c] ;  /* 0x0000a300ff047b82 */ /* 0x000e220000000800 */
[----:B------:R-:W-:Y:S01]  /*9a00*/  BSSY B1, `(.L_x_294) ;  /* 0x000003b000017945 */ /* 0x000fe20003800000 */
[----:B0-----:R-:W-:-:S13]  /*9a10*/  ISETP.LT.OR P6, PT, R4, 0x1, !P6 ;  /* 0x000000010400780c */ /* 0x001fda00077c1670 */
[----:B------:R-:W-:Y:S05]  /*9a20*/  @P6 BRA `(.L_x_295) ;  /* 0x0000000000e06947 */ /* 0x000fea0003800000 */
[----:B------:R-:W-:Y:S01]  /*9a30*/  LEA R13, R13, R10, 0x3 ;  /* 0x0000000a0d0d7211 */ /* 0x000fe200078e18ff */
[----:B------:R-:W-:Y:S01]  /*9a40*/  IMAD.SHL.U32 R15, R7, 0x80, RZ ;  /* 0x00000080070f7824 */ /* 0x000fe200078e00ff */
[----:B------:R-:W-:Y:S01]  /*9a50*/  MOV R21, RZ ;  /* 0x000000ff00157202 */ /* 0x000fe20000000f00 */
[----:B------:R-:W-:Y:S01]  /*9a60*/  IMAD.MOV.U32 R4, RZ, RZ, R11 ;  /* 0x000000ffff047224 */ /* 0x000fe200078e000b */
[----:B------:R-:W-:Y:S01]  /*9a70*/  MOV R5, R0 ;  /* 0x0000000000057202 */ /* 0x000fe20000000f00 */
[----:B------:R-:W-:Y:S01]  /*9a80*/  IMAD.MOV.U32 R7, RZ, RZ, R3 ;  /* 0x000000ffff077224 */ /* 0x000fe200078e0003 */
[----:B------:R-:W-:-:S07]  /*9a90*/  SHF.L.U32 R20, R13, 0x5, RZ ;  /* 0x000000050d147819 */ /* 0x000fce00000006ff */
.L_x_298:
[----:B------:R-:W0:Y:S01]  /*9aa0*/  S2UR UR5, SR_CgaCtaId ;  /* 0x00000000000579c3 */ /* 0x000e220000008800 */
[----:B------:R-:W-:Y:S02]  /*9ab0*/  MOV R13, 0x400 ;  /* 0x00000400000d7802 */ /* 0x000fe40000000f00 */
[----:B------:R-:W-:-:S13]  /*9ac0*/  LOP3.LUT P1, RZ, R18, 0x7f, RZ, 0xc0, !PT ;  /* 0x0000007f12ff7812 */ /* 0x000fda000782c0ff */
[----:B------:R-:W1:Y:S01]  /*9ad0*/  @!P1 LDC R14, c[0x0][0x500] ;  /* 0x00014000ff0e9b82 */ /* 0x000e620000000800 */
[----:B0-----:R-:W-:-:S05]  /*9ae0*/  IMAD.U32 R10, RZ, RZ, UR5 ;  /* 0x00000005ff0a7e24 */ /* 0x001fca000f8e00ff */
[----:B------:R-:W-:Y:S02]  /*9af0*/  LEA R24, R10, R13, 0x18 ;  /* 0x0000000d0a187211 */ /* 0x000fe400078ec0ff */
[----:B------:R-:W-:Y:S02]  /*9b00*/  SHF.L.U32 R13, R5, 0x1f, RZ ;  /* 0x0000001f050d7819 */ /* 0x000fe400000006ff */
[----:B------:R-:W-:-:S04]  /*9b10*/  LEA R22, R7, R24, 0x3 ;  /* 0x0000001807167211 */ /* 0x000fc800078e18ff */
[----:B------:R-:W0:Y:S02]  /*9b20*/  SYNCS.PHASECHK.TRANS64.TRYWAIT P0, [R22+URZ+0x20], R13 ;  /* 0x0000200d160075a7 */ /* 0x000e24000800017f */
[----:B01----:R-:W-:Y:S05]  /*9b30*/  @!P0 BRA `(.L_x_296) ;  /* 0x0000000c00788947 */ /* 0x003fea0003800000 */
.L_x_315:
[----:B0-----:R-:W-:Y:S01]  /*9b40*/  PRMT R13, R12, 0x9910, RZ ;  /* 0x000099100c0d7816 */ /* 0x001fe200000000ff */
[----:B------:R0:W-:Y:S03]  /*9b50*/  @!P1 SYNCS.ARRIVE.TRANS64 RZ, [R22+URZ], R14 ;  /* 0x0000000e16ff99a7 */ /* 0x0001e6000800003f */
[----:B------:R-:W-:-:S13]  /*9b60*/  ISETP.NE.AND P0, PT, R13, 0x2, PT ;  /* 0x000000020d00780c */ /* 0x000fda0003f05270 */
[----:B0-----:R-:W-:Y:S05]  /*9b70*/  @P0 BRA `(.L_x_297) ;  /* 0x0000000000040947 */ /* 0x001fea0003800000 */
[----:B------:R-:W-:Y:S01]  /*9b80*/  BPT.TRAP 0x1 ;  /* 0x000000040000795c */ /* 0x000fe20000300000 */
.L_x_297:
[----:B------:R-:W-:Y:S01]  /*9b90*/  IMAD R13, R7, 0x8, R10 ;  /* 0x00000008070d7824 */ /* 0x000fe200078e020a */
[----:B------:R-:W-:Y:S01]  /*9ba0*/  R2UR UR9, R22 ;  /* 0x00000000160972ca */ /* 0x000fe200000e0000 */
[----:B------:R-:W-:Y:S01]  /*9bb0*/  UIADD3 UR6, UP0, UR24, 0xf0, URZ ;  /* 0x000000f018067890 */ /* 0x000fe2000ff1e03f */
[----:B------:R-:W-:Y:S01]  /*9bc0*/  R2UR UR11, R20 ;  /* 0x00000000140b72ca */ /* 0x000fe200000e0000 */
[----:B------:R-:W-:Y:S01]  /*9bd0*/  UIADD3 UR26, UP1, UR24, 0x1f0, URZ ;  /* 0x000001f0181a7890 */ /* 0x000fe2000ff3e03f */
[----:B------:R-:W-:Y:S01]  /*9be0*/  SHF.L.U32 R13, R13, 0xa, RZ ;  /* 0x0000000a0d0d7819 */ /* 0x000fe200000006ff */
[----:B------:R-:W-:Y:S01]  /*9bf0*/  UIADD3.X UR7, URZ, UR25, URZ, UP0, !UPT ;  /* 0x000000193f077290 */ /* 0x000fe200087fe43f */
[----:B------:R-:W-:Y:S01]  /*9c00*/  R2UR UR10, R21 ;  /* 0x00000000150a72ca */ /* 0x000fe200000e0000 */
[----:B------:R-:W-:Y:S01]  /*9c10*/  UIADD3.X UR27, URZ, UR25, URZ, UP1, !UPT ;  /* 0x000000193f1b7290 */ /* 0x000fe20008ffe43f */
[----:B------:R-:W-:Y:S01]  /*9c20*/  R2UR UR12, R6 ;  /* 0x00000000060c72ca */ /* 0x000fe200000e0000 */
[----:B------:R-:W-:Y:S01]  /*9c30*/  IMAD R13, R13, 0x4, R24 ;  /* 0x000000040d0d7824 */ /* 0x000fe200078e0218 */
[C---:B------:R-:W-:Y:S01]  /*9c40*/  LEA R24, R7.reuse, R24, 0xe ;  /* 0x0000001807187211 */ /* 0x040fe200078e70ff */
[----:B------:R-:W-:Y:S01]  /*9c50*/  VIADD R7, R7, 0x1 ;  /* 0x0000000107077836 */ /* 0x000fe20000000000 */
[----:B------:R-:W-:Y:S01]  /*9c60*/  IADD3 R4, R4, -0x1, RZ ;  /* 0xffffffff04047810 */ /* 0x000fe20007ffe0ff */
[----:B------:R-:W-:Y:S01]  /*9c70*/  UMOV UR20, 0xff0000 ;  /* 0x00ff000000147882 */ /* 0x000fe20000000000 */
[----:B------:R-:W-:Y:S01]  /*9c80*/  R2UR UR5, R13 ;  /* 0x000000000d0572ca */ /* 0x000fe200000e0000 */
[----:B------:R-:W-:Y:S01]  /*9c90*/  UMOV UR14, 0x0 ;  /* 0x00000000000e7882 */ /* 0x000fe20000000000 */
[----:B------:R-:W-:Y:S01]  /*9ca0*/  R2UR UR8, R24 ;  /* 0x00000000180872ca */ /* 0x000fe200000e0000 */
[----:B------:R-:W-:Y:S01]  /*9cb0*/  UMOV UR15, 0x10000000 ;  /* 0x10000000000f7882 */ /* 0x000fe20000000000 */
[----:B------:R-:W-:Y:S01]  /*9cc0*/  R2UR UR19, R15 ;  /* 0x000000000f1372ca */ /* 0x000fe200000e0000 */
[----:B------:R-:W-:Y:S01]  /*9cd0*/  VIADD R21, R21, 0x20 ;  /* 0x0000002015157836 */ /* 0x000fe20000000000 */
[----:B------:R-:W-:-:S02]  /*9ce0*/  ISETP.GT.AND P1, PT, R4, 0x1, PT ;  /* 0x000000010400780c */ /* 0x000fc40003f24270 */
[----:B------:R-:W-:-:S04]  /*9cf0*/  ISETP.NE.AND P0, PT, R7, 0x4, PT ;  /* 0x000000040700780c */ /* 0x000fc80003f05270 */
[----:B------:R-:W-:Y:S01]  /*9d00*/  SEL R14, RZ, 0x1, P0 ;  /* 0x00000001ff0e7807 */ /* 0x000fe20000000000 */
[----:B------:R-:W-:Y:S01]  /*9d10*/  UIADD3 UR5, UR5, 0x100, URZ ;  /* 0x0000010005057890 */ /* 0x000fe2000fffe03f */
[----:B------:R-:W-:Y:S01]  /*9d20*/  SEL R7, R7, RZ, P0 ;  /* 0x000000ff07077207 */ /* 0x000fe20000000000 */
[----:B------:R-:W-:Y:S01]  /*9d30*/  UIADD3 UR16, UR8, 0x20100, URZ ;  /* 0x0002010008107890 */ /* 0x000fe2000fffe03f */
[----:B------:R-:W-:-:S04]  /*9d40*/  LOP3.LUT R5, R5, R14, RZ, 0x3c, !PT ;  /* 0x0000000e05057212 */ /* 0x000fc800078e3cff */
[----:B------:R-:W-:Y:S02]  /*9d50*/  UMOV UR8, UR5 ;  /* 0x0000000500087c82 */ /* 0x000fe40008000000 */
[----:B------:R0:W-:Y:S02]  /*9d60*/  UTMALDG.3D.MULTICAST [UR8], [UR6], UR20, desc[UR14] ;  /* 0x00000e08060073b4 */ /* 0x0001e40008011814 */
[----:B0-----:R-:W-:Y:S01]  /*9d70*/  UMOV UR8, UR16 ;  /* 0x0000001000087c82 */ /* 0x001fe20008000000 */
[----:B------:R-:W-:Y:S02]  /*9d80*/  UMOV UR11, UR19 ;  /* 0x00000013000b7c82 */ /* 0x000fe40008000000 */
[----:B------:R0:W-:Y:S02]  /*9d90*/  UTMALDG.3D [UR8], [UR26], desc[UR14] ;  /* 0x00000e081a0075b4 */ /* 0x0001e40008011000 */
[----:B0-----:R-:W-:Y:S05]  /*9da0*/  @P1 BRA `(.L_x_298) ;  /* 0xfffffffc003c1947 */ /* 0x001fea000383ffff */
.L_x_295:
[----:B------:R-:W-:Y:S05]  /*9db0*/  BSYNC B1 ;  /* 0x0000000000017941 */ /* 0x000fea0003800000 */
.L_x_294:
[----:B------:R-:W-:Y:S01]  /*9dc0*/  LOP3.LUT P1, RZ, R9, 0xff, RZ, 0xc0, !PT ;  /* 0x000000ff09ff7812 */ /* 0x000fe2000782c0ff */
[----:B------:R-:W-:Y:S01]  /*9dd0*/  ULDC.64 UR6, c[0x0][0x650] ;  /* 0x0001940000067ab9 */ /* 0x000fe20000000a00 */
[----:B------:R-:W-:Y:S01]  /*9de0*/  IADD3 R3, R8, R3, RZ ;  /* 0x0000000308037210 */ /* 0x000fe20007ffe0ff */
[----:B------:R-:W-:Y:S01]  /*9df0*/  BSSY B1, `(.L_x_299) ;  /* 0x000006d000017945 */ /* 0x000fe20003800000 */
[----:B------:R-:W-:Y:S01]  /*9e00*/  IADD3 R16, P2, R16, UR22, RZ ;  /* 0x0000001610107c10 */ /* 0x000fe2000ff5e0ff */
[----:B------:R-:W-:Y:S01]  /*9e10*/  IMAD.MOV.U32 R13, RZ, RZ, -0x1 ;  /* 0xffffffffff0d7424 */ /* 0x000fe200078e00ff */
[----:B------:R-:W-:Y:S01]  /*9e20*/  ISETP.GT.U32.AND P0, PT, R3, 0x3, PT ;  /* 0x000000030300780c */ /* 0x000fe20003f04070 */
[----:B------:R-:W-:Y:S01]  /*9e30*/  IMAD.MOV.U32 R6, RZ, RZ, -0x1 ;  /* 0xffffffffff067424 */ /* 0x000fe200078e00ff */
[----:B------:R-:W-:Y:S02]  /*9e40*/  SHF.R.U32.HI R4, RZ, 0x2, R3 ;  /* 0x00000002ff047819 */ /* 0x000fe40000011603 */
[----:B------:R-:W-:-:S02]  /*9e50*/  ISETP.LT.U32.AND P0, PT, R8, 0x4, P0 ;  /* 0x000000040800780c */ /* 0x000fc40000701070 */
[----:B------:R-:W-:Y:S01]  /*9e60*/  IADD3.X R17, R17, UR13, RZ, P2, !PT ;  /* 0x0000000d11117c10 */ /* 0x000fe200097fe4ff */
[----:B------:R-:W0:Y:S01]  /*9e70*/  @P1 S2R R10, SR_CgaCtaId ;  /* 0x00000000000a1919 */ /* 0x000e220000008800 */
[----:B------:R-:W-:Y:S02]  /*9e80*/  @P1 MOV R5, 0x400 ;  /* 0x0000040000051802 */ /* 0x000fe40000000f00 */
[----:B------:R-:W-:Y:S02]  /*9e90*/  ISETP.GE.U32.AND P2, PT, R16, UR6, PT ;  /* 0x0000000610007c0c */ /* 0x000fe4000bf46070 */
[----:B------:R-:W-:Y:S02]  /*9ea0*/  LOP3.LUT R4, R4, 0x1, RZ, 0xc0, !PT ;  /* 0x0000000104047812 */ /* 0x000fe400078ec0ff */
[----:B------:R-:W-:Y:S02]  /*9eb0*/  MOV R7, 0xffffffff ;  /* 0xffffffff00077802 */ /* 0x000fe40000000f00 */
[----:B------:R-:W-:-:S02]  /*9ec0*/  LOP3.LUT R3, R3, 0x3, RZ, 0xc0, !PT ;  /* 0x0000000303037812 */ /* 0x000fc400078ec0ff */
[----:B------:R-:W-:Y:S02]  /*9ed0*/  PRMT R9, RZ, 0x7610, R9 ;  /* 0x00007610ff097816 */ /* 0x000fe40000000009 */
[----:B0-----:R-:W-:-:S04]  /*9ee0*/  @P1 LEA R5, R10, R5, 0x18 ;  /* 0x000000050a051211 */ /* 0x001fc800078ec0ff */
[----:B------:R0:W-:Y:S01]  /*9ef0*/  @P1 SYNCS.ARRIVE.TRANS64.A1T0 RZ, [R5+URZ+0x58], RZ ;  /* 0x000058ff05ff19a7 */ /* 0x0001e2000810003f */
[----:B------:R-:W-:-:S04]  /*9f00*/  ISETP.NE.U32.AND P1, PT, R4, 0x1, PT ;  /* 0x000000010400780c */ /* 0x000fc80003f25070 */
[----:B------:R-:W-:Y:S02]  /*9f10*/  ISETP.GT.U32.AND P1, PT, R8, 0x3, !P1 ;  /* 0x000000030800780c */ /* 0x000fe40004f24070 */
[----:B0-----:R-:W-:Y:S02]  /*9f20*/  SEL R5, RZ, 0x1, !P0 ;  /* 0x00000001ff057807 */ /* 0x001fe40004000000 */
[----:B------:R-:W-:Y:S02]  /*9f30*/  ISETP.GE.U32.AND.EX P0, PT, R17, UR7, PT, P2 ;  /* 0x0000000711007c0c */ /* 0x000fe4000bf06120 */
[----:B------:R-:W-:-:S04]  /*9f40*/  SEL R4, RZ, 0x1, !P1 ;  /* 0x00000001ff047807 */ /* 0x000fc80004800000 */
[----:B------:R-:W-:Y:S02]  /*9f50*/  LOP3.LUT R0, R4, R0, R5, 0x96, !PT ;  /* 0x0000000004007212 */ /* 0x000fe400078e9605 */
[----:B------:R-:W-:-:S05]  /*9f60*/  PRMT R4, RZ, 0x7610, R4 ;  /* 0x00007610ff047816 */ /* 0x000fca0000000004 */
[----:B------:R-:W-:Y:S05]  /*9f70*/  @P0 BRA `(.L_x_300) ;  /* 0x0000000400500947 */ /* 0x000fea0003800000 */
[----:B------:R-:W0:Y:S01]  /*9f80*/  S2R R15, SR_CTAID.X ;  /* 0x00000000000f7919 */ /* 0x000e220000002500 */
[----:B------:R-:W-:Y:S01]  /*9f90*/  ULDC.64 UR6, c[0x0][0x628] ;  /* 0x00018a0000067ab9 */ /* 0x000fe20000000a00 */
[----:B------:R-:W1:Y:S01]  /*9fa0*/  LDC R20, c[0x0][0x144] ;  /* 0x00005100ff147b82 */ /* 0x000e620000000800 */
[----:B------:R-:W-:Y:S01]  /*9fb0*/  ISETP.NE.U32.AND P0, PT, RZ, UR6, PT ;  /* 0x00000006ff007c0c */ /* 0x000fe2000bf05070 */
[----:B------:R-:W2:Y:S01]  /*9fc0*/  S2R R13, SR_CTAID.Y ;  /* 0x00000000000d7919 */ /* 0x000ea20000002600 */
[----:B------:R-:W-:Y:S01]  /*9fd0*/  ULDC UR8, c[0x0][0x630] ;  /* 0x00018c0000087ab9 */ /* 0x000fe20000000800 */
[----:B------:R-:W-:Y:S01]  /*9fe0*/  ULDC UR9, c[0x0][0x150] ;  /* 0x0000540000097ab9 */ /* 0x000fe20000000800 */
[----:B------:R-:W-:Y:S01]  /*9ff0*/  ISETP.NE.AND.EX P0, PT, RZ, UR7, PT, P0 ;  /* 0x00000007ff007c0c */ /* 0x000fe2000bf05300 */
[----:B------:R-:W-:Y:S01]  /*a000*/  IMAD.MOV.U32 R5, RZ, RZ, R17 ;  /* 0x000000ffff057224 */ /* 0x000fe200078e0011 */
[----:B------:R-:W-:Y:S02]  /*a010*/  MOV R4, R16 ;  /* 0x0000001000047202 */ /* 0x000fe40000000f00 */
[----:B0-----:R-:W-:-:S09]  /*a020*/  I2FP.F32.U32 R22, R15 ;  /* 0x0000000f00167245 */ /* 0x001fd20000201000 */
[----:B------:R-:W-:Y:S05]  /*a030*/  @!P0 BRA `(.L_x_301) ;  /* 0x0000000000288947 */ /* 0x000fea0003800000 */
[----:B------:R-:W-:Y:S02]  /*a040*/  ULDC UR5, c[0x0][0x634] ;  /* 0x00018d0000057ab9 */ /* 0x000fe40000000800 */
[----:B------:R-:W-:-:S04]  /*a050*/  IADD3 R5, P0, R16, UR5, RZ ;  /* 0x0000000510057c10 */ /* 0x000fc8000ff1e0ff */
[----:B------:R-:W-:-:S05]  /*a060*/  IADD3.X R21, RZ, R17, RZ, P0, !PT ;  /* 0x00000011ff157210 */ /* 0x000fca00007fe4ff */
[----:B------:R-:W-:-:S04]  /*a070*/  IMAD.WIDE.U32 R6, R21, UR6, RZ ;  /* 0x0000000615067c25 */ /* 0x000fc8000f8e00ff */
[----:B------:R-:W-:-:S04]  /*a080*/  IMAD.WIDE.U32 R6, P0, R5, UR7, R6 ;  /* 0x0000000705067c25 */ /* 0x000fc8000f800006 */
[----:B------:R-:W-:Y:S01]  /*a090*/  IMAD.WIDE.U32 R4, R5, UR6, RZ ;  /* 0x0000000605047c25 */ /* 0x000fe2000f8e00ff */
[----:B------:R-:W-:-:S04]  /*a0a0*/  MOV R4, R7 ;  /* 0x0000000700047202 */ /* 0x000fc80000000f00 */
[----:B------:R-:W-:Y:S01]  /*a0b0*/  IADD3 RZ, P1, R5, R6, RZ ;  /* 0x0000000605ff7210 */ /* 0x000fe20007f3e0ff */
[----:B------:R-:W-:-:S04]  /*a0c0*/  IMAD.X R5, RZ, RZ, RZ, P0 ;  /* 0x000000ffff057224 */ /* 0x000fc800000e06ff */
[----:B------:R-:W-:-:S08]  /*a0d0*/  IMAD.WIDE.U32.X R4, R21, UR7, R4, P1 ;  /* 0x0000000715047c25 */ /* 0x000fd000088e0404 */
.L_x_301:
[----:B------:R-:W-:Y:S01]  /*a0e0*/  FMUL R22, R22, UR9 ;  /* 0x0000000916167c20 */ /* 0x000fe20008400000 */
[--C-:B------:R-:W-:Y:S01]  /*a0f0*/  SHF.R.U64 R14, R4, UR8, R5.reuse ;  /* 0x00000008040e7c19 */ /* 0x100fe20008001205 */
[----:B------:R-:W-:Y:S01]  /*a100*/  ULDC.64 UR6, c[0x0][0x620] ;  /* 0x0001880000067ab9 */ /* 0x000fe20000000a00 */
[----:B------:R-:W-:Y:S01]  /*a110*/  SHF.R.U32.HI R4, RZ, UR8, R5 ;  /* 0x00000008ff047c19 */ /* 0x000fe20008011605 */
[----:B------:R-:W-:Y:S01]  /*a120*/  ULDC.64 UR8, c[0x0][0x640] ;  /* 0x0001900000087ab9 */ /* 0x000fe20000000a00 */
[----:B------:R-:W-:Y:S01]  /*a130*/  IADD3 R5, P0, RZ, -R14, RZ ;  /* 0x8000000eff057210 */ /* 0x000fe20007f1e0ff */
[----:B------:R-:W0:Y:S01]  /*a140*/  F2I.U32.TRUNC.NTZ R22, R22 ;  /* 0x0000001600167305 */ /* 0x000e22000020f000 */
[----:B------:R-:W-:-:S03]  /*a150*/  ULDC UR5, c[0x0][0x618] ;  /* 0x0001860000057ab9 */ /* 0x000fc60000000800 */
[----:B------:R-:W-:Y:S01]  /*a160*/  IMAD.X R4, RZ, RZ, ~R4, P0 ;  /* 0x000000ffff047224 */ /* 0x000fe200000e0e04 */
[----:B------:R-:W-:-:S03]  /*a170*/  ISETP.NE.U32.AND P0, PT, RZ, UR8, PT ;  /* 0x00000008ff007c0c */ /* 0x000fc6000bf05070 */
[----:B------:R-:W-:Y:S01]  /*a180*/  IMAD R4, R4, UR6, RZ ;  /* 0x0000000604047c24 */ /* 0x000fe2000f8e02ff */
[----:B------:R-:W-:-:S03]  /*a190*/  ISETP.NE.AND.EX P0, PT, RZ, UR9, PT, P0 ;  /* 0x00000009ff007c0c */ /* 0x000fc6000bf05300 */
[C---:B------:R-:W-:Y:S02]  /*a1a0*/  IMAD R7, R5.reuse, UR7, R4 ;  /* 0x0000000705077c24 */ /* 0x040fe4000f8e0204 */
[----:B------:R-:W-:Y:S01]  /*a1b0*/  IMAD.WIDE.U32 R4, R5, UR6, R16 ;  /* 0x0000000605047c25 */ /* 0x000fe2000f8e0010 */
[----:B0-----:R-:W-:Y:S01]  /*a1c0*/  IADD3 R6, -R22, RZ, RZ ;  /* 0x000000ff16067210 */ /* 0x001fe20007ffe1ff */
[----:B------:R-:W-:Y:S02]  /*a1d0*/  ULDC UR6, c[0x0][0x154] ;  /* 0x0000550000067ab9 */ /* 0x000fe40000000800 */
[----:B------:R-:W-:Y:S02]  /*a1e0*/  IMAD.IADD R5, R5, 0x1, R7 ;  /* 0x0000000105057824 */ /* 0x000fe400078e0207 */
[----:B-1----:R-:W-:Y:S01]  /*a1f0*/  IMAD R15, R20, R6, R15 ;  /* 0x00000006140f7224 */ /* 0x002fe200078e020f */
[----:B--2---:R-:W-:Y:S01]  /*a200*/  I2FP.F32.U32 R6, R13 ;  /* 0x0000000d00067245 */ /* 0x004fe20000201000 */
[----:B------:R-:W0:Y:S01]  /*a210*/  LDC R20, c[0x0][0x148] ;  /* 0x00005200ff147b82 */ /* 0x000e220000000800 */
[----:B------:R-:W-:-:S02]  /*a220*/  SHF.R.U64 R21, R4, UR5, R5 ;  /* 0x0000000504157c19 */ /* 0x000fc40008001205 */
[----:B------:R-:W-:Y:S01]  /*a230*/  SHF.R.U32.HI R4, RZ, UR5, R5 ;  /* 0x00000005ff047c19 */ /* 0x000fe20008011605 */
[----:B------:R-:W-:Y:S01]  /*a240*/  FMUL R6, R6, UR6 ;  /* 0x0000000606067c20 */ /* 0x000fe20008400000 */
[----:B------:R-:W-:Y:S02]  /*a250*/  ULDC UR5, c[0x0][0x608] ;  /* 0x0001820000057ab9 */ /* 0x000fe40000000800 */
[--C-:B------:R-:W-:Y:S01]  /*a260*/  SHF.R.U64 R23, R21, UR5, R4.reuse ;  /* 0x0000000515177c19 */ /* 0x100fe20008001204 */
[----:B------:R1:W2:Y:S01]  /*a270*/  F2I.U32.TRUNC.NTZ R24, R6 ;  /* 0x0000000600187305 */ /* 0x0002a2000020f000 */
[----:B------:R-:W-:Y:S01]  /*a280*/  SHF.R.U32.HI R4, RZ, UR5, R4 ;  /* 0x00000005ff047c19 */ /* 0x000fe20008011604 */
[----:B------:R-:W-:-:S03]  /*a290*/  ULDC UR5, c[0x0][0x658] ;  /* 0x0001960000057ab9 */ /* 0x000fc60000000800 */
[--C-:B------:R-:W-:Y:S02]  /*a2a0*/  SHF.R.U32.HI R25, RZ, UR5, R4.reuse ;  /* 0x00000005ff197c19 */ /* 0x100fe40008011604 */
[----:B------:R-:W-:-:S03]  /*a2b0*/  SHF.R.U64 R22, R23, UR5, R4 ;  /* 0x0000000517167c19 */ /* 0x000fc60008001204 */
[----:B------:R-:W-:Y:S01]  /*a2c0*/  IMAD.MOV.U32 R5, RZ, RZ, R25 ;  /* 0x000000ffff057224 */ /* 0x000fe200078e0019 */
[----:B------:R-:W-:Y:S01]  /*a2d0*/  MOV R4, R22 ;  /* 0x0000001600047202 */ /* 0x000fe20000000f00 */
[----:B-1----:R-:W-:Y:S06]  /*a2e0*/  @!P0 BRA `(.L_x_302) ;  /* 0x0000000000288947 */ /* 0x002fec0003800000 */
        /* <DEDUP_REMOVED lines=10> */
.L_x_302:
[----:B------:R-:W-:Y:S01]  /*a390*/  ISETP.NE.AND P0, PT, R2, 0x1, PT ;  /* 0x000000010200780c */ /* 0x000fe20003f05270 */
[----:B------:R-:W-:Y:S01]  /*a3a0*/  ULDC UR5, c[0x0][0x648] ;  /* 0x0001920000057ab9 */ /* 0x000fe20000000800 */
[----:B------:R-:W-:Y:S01]  /*a3b0*/  LOP3.LUT R23, R23, UR17, RZ, 0xc0, !PT ;  /* 0x0000001117177c12 */ /* 0x000fe2000f8ec0ff */
[----:B--2---:R-:W-:Y:S01]  /*a3c0*/  IMAD.MOV R24, RZ, RZ, -R24 ;  /* 0x000000ffff187224 */ /* 0x004fe200078e0a18 */
[----:B------:R-:W-:Y:S01]  /*a3d0*/  SHF.R.U64 R4, R4, UR5, R5 ;  /* 0x0000000504047c19 */ /* 0x000fe20008001205 */
[----:B------:R-:W-:Y:S01]  /*a3e0*/  ULDC UR5, c[0x0][0x638] ;  /* 0x00018e0000057ab9 */ /* 0x000fe20000000800 */
[----:B------:R-:W-:Y:S01]  /*a3f0*/  LOP3.LUT R21, R21, UR4, RZ, 0xc0, !PT ;  /* 0x0000000415157c12 */ /* 0x000fe2000f8ec0ff */
[----:B------:R-:W-:Y:S01]  /*a400*/  ULDC UR6, c[0x0][0x610] ;  /* 0x0001840000067ab9 */ /* 0x000fe20000000800 */
[C---:B------:R-:W-:Y:S01]  /*a410*/  IADD3 R5, -R4.reuse, RZ, RZ ;  /* 0x000000ff04057210 */ /* 0x040fe20007ffe1ff */
[----:B------:R-:W-:Y:S01]  /*a420*/  IMAD R4, R4, UR18, R23 ;  /* 0x0000001204047c24 */ /* 0x000fe2000f8e0217 */
[----:B------:R-:W-:-:S03]  /*a430*/  MOV R6, R14 ;  /* 0x0000000e00067202 */ /* 0x000fc60000000f00 */
[----:B0-----:R-:W-:Y:S02]  /*a440*/  @P0 IMAD R15, R20, R24, R13 ;  /* 0x00000018140f0224 */ /* 0x001fe400078e020d */
[----:B------:R-:W-:Y:S01]  /*a450*/  IMAD R22, R5, UR5, R22 ;  /* 0x0000000505167c24 */ /* 0x000fe2000f8e0216 */
[----:B------:R-:W-:Y:S01]  /*a460*/  ULDC UR5, c[0x0][0x600] ;  /* 0x0001800000057ab9 */ /* 0x000fe20000000800 */
[----:B------:R-:W-:Y:S02]  /*a470*/  IMAD R15, R4, UR6, R15 ;  /* 0x00000006040f7c24 */ /* 0x000fe4000f8e020f */
[----:B------:R-:W-:Y:S02]  /*a480*/  IMAD R22, R22, UR5, R21 ;  /* 0x0000000516167c24 */ /* 0x000fe4000f8e0215 */
[----:B------:R-:W-:-:S03]  /*a490*/  IMAD.MOV.U32 R4, RZ, RZ, 0x1 ;  /* 0x00000001ff047424 */ /* 0x000fc600078e00ff */
[----:B------:R-:W-:Y:S02]  /*a4a0*/  SEL R7, R22, R15, !P0 ;  /* 0x0000000f16077207 */ /* 0x000fe40004000000 */
[----:B------:R-:W-:-:S07]  /*a4b0*/  SEL R13, R15, R22, !P0 ;  /* 0x000000160f0d7207 */ /* 0x000fce0004000000 */
.L_x_300:
[----:B------:R-:W-:Y:S05]  /*a4c0*/  BSYNC B1 ;  /* 0x0000000000017941 */ /* 0x000fea0003800000 */
.L_x_299:
[----:B------:R-:W-:-:S13]  /*a4d0*/  LOP3.LUT P0, RZ, R4, 0xff, RZ, 0xc0, !PT ;  /* 0x000000ff04ff7812 */ /* 0x000fda000780c0ff */
[----:B------:R-:W-:Y:S05]  /*a4e0*/  @P0 BRA `(.L_x_303) ;  /* 0xfffffff400340947 */ /* 0x000fea000383ffff */
[----:B------:R-:W-:Y:S05]  /*a4f0*/  BSYNC B0 ;  /* 0x0000000000007941 */ /* 0x000fea0003800000 */
.L_x_292:
[----:B------:R-:W-:-:S03]  /*a500*/  UMOV UR5, 0xffffffff ;  /* 0xffffffff00057882 */ /* 0x000fc60000000000 */
[----:B------:R-:W-:Y:S05]  /*a510*/  BRA.DIV UR5, `(.L_x_304) ;  /* 0x0000000605147947 */ /* 0x000fea000b800000 */
[----:B------:R-:W-:-:S13]  /*a520*/  ELECT P6, URZ, PT ;  /* 0x00000000003f782f */ /* 0x000fda00038c0000 */
.L_x_318:
[----:B------:R-:W-:Y:S04]  /*a530*/  BSSY B0, `(.L_x_305) ;  /* 0x000002b000007945 */ /* 0x000fe80003800000 */
[----:B------:R-:W-:Y:S05]  /*a540*/  @!P6 BRA `(.L_x_306) ;  /* 0x0000000000a4e947 */ /* 0x000fea0003800000 */
[----:B------:R-:W-:-:S04]  /*a550*/  LOP3.LUT R19, R19, 0x2, RZ, 0xfc, !PT ;  /* 0x0000000213137812 */ /* 0x000fc800078efcff */
[----:B------:R-:W-:-:S13]  /*a560*/  ISETP.NE.AND P0, PT, R19, 0x3, PT ;  /* 0x000000031300780c */ /* 0x000fda0003f05270 */
[----:B------:R-:W-:Y:S05]  /*a570*/  @!P0 BRA `(.L_x_307) ;  /* 0x0000000000048947 */ /* 0x000fea0003800000 */
[----:B------:R-:W-:Y:S01]  /*a580*/  BPT.TRAP 0x1 ;  /* 0x000000040000795c */ /* 0x000fe20000300000 */
.L_x_307:
[----:B------:R-:W0:Y:S01]  /*a590*/  S2R R5, SR_CgaCtaId ;  /* 0x0000000000057919 */ /* 0x000e220000008800 */
[----:B------:R-:W-:Y:S02]  /*a5a0*/  MOV R2, 0x400 ;  /* 0x0000040000027802 */ /* 0x000fe40000000f00 */
[----:B------:R-:W-:Y:S02]  /*a5b0*/  SHF.L.U32 R4, R0, 0x1f, RZ ;  /* 0x0000001f00047819 */ /* 0x000fe400000006ff */
[----:B0-----:R-:W-:-:S05]  /*a5c0*/  LEA R2, R5, R2, 0x18 ;  /* 0x0000000205027211 */ /* 0x001fca00078ec0ff */
[----:B------:R-:W-:-:S05]  /*a5d0*/  VIADD R2, R2, 0x20 ;  /* 0x0000002002027836 */ /* 0x000fca0000000000 */
[C---:B------:R-:W-:Y:S01]  /*a5e0*/  LEA R7, R3.reuse, R2, 0x3 ;  /* 0x0000000203077211 */ /* 0x040fe200078e18ff */
[----:B------:R-:W-:-:S03]  /*a5f0*/  VIADD R3, R3, 0x1 ;  /* 0x0000000103037836 */ /* 0x000fc60000000000 */
[----:B------:R-:W0:Y:S02]  /*a600*/  SYNCS.PHASECHK.TRANS64.TRYWAIT P0, [R7+URZ], R4 ;  /* 0x00000004070075a7 */ /* 0x000e24000800017f */
[----:B------:R-:W-:-:S04]  /*a610*/  ISETP.NE.AND P1, PT, R3, 0x4, PT ;  /* 0x000000040300780c */ /* 0x000fc80003f25270 */
[----:B------:R-:W-:Y:S02]  /*a620*/  SEL R5, RZ, 0x1, P1 ;  /* 0x00000001ff057807 */ /* 0x000fe40000800000 */
[----:B------:R-:W-:Y:S02]  /*a630*/  SEL R3, R3, RZ, P1 ;  /* 0x000000ff03037207 */ /* 0x000fe40000800000 */
[----:B------:R-:W-:Y:S02]  /*a640*/  LOP3.LUT R6, R0, R5, RZ, 0x3c, !PT ;  /* 0x0000000500067212 */ /* 0x000fe400078e3cff */
[----:B------:R-:W-:Y:S02]  /*a650*/  LEA R8, R3, R2, 0x3 ;  /* 0x0000000203087211 */ /* 0x000fe400078e18ff */
[----:B------:R-:W-:Y:S01]  /*a660*/  SHF.L.U32 R5, R6, 0x1f, RZ ;  /* 0x0000001f06057819 */ /* 0x000fe200000006ff */
[----:B0-----:R-:W-:Y:S06]  /*a670*/  @!P0 BRA `(.L_x_308) ;  /* 0x0000000000dc8947 */ /* 0x001fec0003800000 */
.L_x_319:
[----:B------:R-:W1:Y:S01]  /*a680*/  SYNCS.PHASECHK.TRANS64.TRYWAIT P0, [R8+URZ], R5 ;  /* 0x00000005080075a7 */ /* 0x000e62000800017f */
[----:B------:R-:W-:-:S05]  /*a690*/  VIADD R0, R3, 0x1 ;  /* 0x0000000103007836 */ /* 0x000fca0000000000 */
[----:B------:R-:W-:-:S04]  /*a6a0*/  ISETP.NE.AND P1, PT, R0, 0x4, PT ;  /* 0x000000040000780c */ /* 0x000fc80003f25270 */
[----:B------:R-:W-:Y:S02]  /*a6b0*/  SEL R3, RZ, 0x1, P1 ;  /* 0x00000001ff037807 */ /* 0x000fe40000800000 */
[----:B0-----:R-:W-:Y:S02]  /*a6c0*/  SEL R7, R0, RZ, P1 ;  /* 0x000000ff00077207 */ /* 0x001fe40000800000 */
[----:B------:R-:W-:Y:S02]  /*a6d0*/  LOP3.LUT R9, R6, R3, RZ, 0x3c, !PT ;  /* 0x0000000306097212 */ /* 0x000fe400078e3cff */
[----:B------:R-:W-:Y:S02]  /*a6e0*/  LEA R11, R7, R2, 0x3 ;  /* 0x00000002070b7211 */ /* 0x000fe400078e18ff */
[----:B------:R-:W-:Y:S01]  /*a6f0*/  SHF.L.U32 R6, R9, 0x1f, RZ ;  /* 0x0000001f09067819 */ /* 0x000fe200000006ff */
[----:B-1----:R-:W-:Y:S06]  /*a700*/  @!P0 BRA `(.L_x_309) ;  /* 0x0000000000cc8947 */ /* 0x002fec0003800000 */
.L_x_320:
[----:B------:R-:W1:Y:S01]  /*a710*/  SYNCS.PHASECHK.TRANS64.TRYWAIT P0, [R11+URZ], R6 ;  /* 0x000000060b0075a7 */ /* 0x000e62000800017f */
[----:B------:R-:W-:-:S05]  /*a720*/  VIADD R0, R7, 0x1 ;  /* 0x0000000107007836 */ /* 0x000fca0000000000 */
[----:B------:R-:W-:-:S04]  /*a730*/  ISETP.NE.AND P1, PT, R0, 0x4, PT ;  /* 0x000000040000780c */ /* 0x000fc80003f25270 */
[----:B------:R-:W-:Y:S02]  /*a740*/  SEL R4, RZ, 0x1, P1 ;  /* 0x00000001ff047807 */ /* 0x000fe40000800000 */
[----:B------:R-:W-:Y:S02]  /*a750*/  SEL R3, R0, RZ, P1 ;  /* 0x000000ff00037207 */ /* 0x000fe40000800000 */
[----:B------:R-:W-:Y:S01]  /*a760*/  LOP3.LUT R0, R9, R4, RZ, 0x3c, !PT ;  /* 0x0000000409007212 */ /* 0x000fe200078e3cff */
[----:B-1----:R-:W-:Y:S06]  /*a770*/  @!P0 BRA `(.L_x_310) ;  /* 0x0000000000c48947 */ /* 0x002fec0003800000 */
.L_x_321:
[----:B------:R-:W-:Y:S02]  /*a780*/  LEA R3, R3, R2, 0x3 ;  /* 0x0000000203037211 */ /* 0x000fe400078e18ff */
[----:B------:R-:W-:-:S07]  /*a790*/  SHF.L.U32 R0, R0, 0x1f, RZ ;  /* 0x0000001f00007819 */ /* 0x000fce00000006ff */
.L_x_311:
[----:B--2---:R2:W3:Y:S02]  /*a7a0*/  SYNCS.PHASECHK.TRANS64.TRYWAIT P0, [R3+URZ], R0 ;  /* 0x00000000030075a7 */ /* 0x0044e4000800017f */
[----:B---3--:R-:W-:Y:S05]  /*a7b0*/  @!P0 NANOSLEEP.SYNCS 0x989680 ;  /* 0x009896800000895d */ /* 0x008fea0003900000 */
[----:B------:R-:W3:Y:S02]  /*a7c0*/  @!P0 SYNCS.PHASECHK.TRANS64 P0, [R3+URZ], R0 ;  /* 0x00000000030085a7 */ /* 0x000ee4000800007f */
[----:B---3--:R-:W-:Y:S05]  /*a7d0*/  @!P0 BRA `(.L_x_311) ;  /* 0xfffffffc00f08947 */ /* 0x008fea000383ffff */
.L_x_306:
[----:B------:R-:W-:Y:S05]  /*a7e0*/  BSYNC B0 ;  /* 0x0000000000007941 */ /* 0x000fea0003800000 */
.L_x_305:
[----:B------:R-:W-:Y:S05]  /*a7f0*/  EXIT ;  /* 0x000000000000794d */ /* 0x000fea0003800000 */
.L_x_21:
[----:B---3--:R3:W4:Y:S02]  /*a800*/  SYNCS.PHASECHK.TRANS64.TRYWAIT P1, [R3+URZ], R0 ;  /* 0x00000000030075a7 */ /* 0x008724000802017f */
[----:B----4-:R-:W-:Y:S05]  /*a810*/  @!P1 NANOSLEEP.SYNCS 0x989680 ;  /* 0x009896800000995d */ /* 0x010fea0003900000 */
[----:B------:R-:W4:Y:S02]  /*a820*/  @!P1 SYNCS.PHASECHK.TRANS64 P1, [R3+URZ], R0 ;  /* 0x00000000030095a7 */ /* 0x000f24000802007f */
[----:B----4-:R-:W-:Y:S05]  /*a830*/  @!P1 BRA `(.L_x_21) ;  /* 0xfffffffc00f09947 */ /* 0x010fea000383ffff */
[----:B------:R-:W-:Y:S05]  /*a840*/  BRA `(.L_x_20) ;  /* 0xffffff6c00187947 */ /* 0x000fea000383ffff */
.L_x_26:
[----:B-1----:R1:W2:Y:S02]  /*a850*/  SYNCS.PHASECHK.TRANS64.TRYWAIT P1, [R5+URZ], R4 ;  /* 0x00000004050075a7 */ /* 0x0022a4000802017f */
[----:B--2---:R-:W-:Y:S05]  /*a860*/  @!P1 NANOSLEEP.SYNCS 0x989680 ;  /* 0x009896800000995d */ /* 0x004fea0003900000 */
[----:B------:R-:W2:Y:S02]  /*a870*/  @!P1 SYNCS.PHASECHK.TRANS64 P1, [R5+URZ], R4 ;  /* 0x00000004050095a7 */ /* 0x000ea4000802007f */
[----:B--2---:R-:W-:Y:S05]  /*a880*/  @!P1 BRA `(.L_x_26) ;  /* 0xfffffffc00f09947 */ /* 0x004fea000383ffff */
[----:B------:R-:W-:Y:S05]  /*a890*/  BRA `(.L_x_25) ;  /* 0xffffff7000587947 */ /* 0x000fea000383ffff */
.L_x_293:
[----:B------:R-:W-:Y:S01]  /*a8a0*/  BSSY B1, `(.L_x_312) ;  /* 0x0000006000017945 */ /* 0x000fe20003800000 */
[----:B------:R-:W-:-:S07]  /*a8b0*/  IMAD.MOV.U32 R15, RZ, RZ, -0x1 ;  /* 0xffffffffff0f7424 */ /* 0x000fce00078e00ff */
[----:B------:R-:W-:Y:S05]  /*a8c0*/  WARPSYNC.COLLECTIVE R15, `(.L_x_313) ;  /* 0x000000000f0c7348 */ /* 0x000fea0003c00000 */
[----:B------:R-:W-:Y:S02]  /*a8d0*/  ELECT P6, UR62, PT ;  /* 0x00000000003e782f */ /* 0x000fe400038c0000 */
[----:B------:R-:W-:Y:S01]  /*a8e0*/  MOV R14, UR62 ;  /* 0x0000003e000e7c02 */ /* 0x000fe20008000f00 */
[----:B------:R-:W-:Y:S10]  /*a8f0*/  ENDCOLLECTIVE ;  /* 0x000000000000791b */ /* 0x000ff40003800000 */
.L_x_313:
[----:B------:R-:W-:Y:S05]  /*a900*/  BSYNC B1 ;  /* 0x0000000000017941 */ /* 0x000fea0003800000 */
.L_x_312:
[----:B------:R-:W-:Y:S05]  /*a910*/  BRA `(.L_x_314) ;  /* 0xfffffff000347947 */ /* 0x000fea000383ffff */
.L_x_296:
[----:B0-----:R0:W1:Y:S02]  /*a920*/  SYNCS.PHASECHK.TRANS64.TRYWAIT P0, [R22+URZ+0x20], R13 ;  /* 0x0000200d160075a7 */ /* 0x001064000800017f */
[----:B-1----:R-:W-:Y:S05]  /*a930*/  @!P0 NANOSLEEP.SYNCS 0x989680 ;  /* 0x009896800000895d */ /* 0x002fea0003900000 */
[----:B------:R-:W1:Y:S02]  /*a940*/  @!P0 SYNCS.PHASECHK.TRANS64 P0, [R22+URZ+0x20], R13 ;  /* 0x0000200d160085a7 */ /* 0x000e64000800007f */
[----:B-1----:R-:W-:Y:S05]  /*a950*/  @!P0 BRA `(.L_x_296) ;  /* 0xfffffffc00f08947 */ /* 0x002fea000383ffff */
[----:B------:R-:W-:Y:S05]  /*a960*/  BRA `(.L_x_315) ;  /* 0xfffffff000747947 */ /* 0x000fea000383ffff */
.L_x_304:
[----:B------:R-:W-:Y:S01]  /*a970*/  BSSY B0, `(.L_x_316) ;  /* 0x0000006000007945 */ /* 0x000fe20003800000 */
[----:B------:R-:W-:-:S07]  /*a980*/  MOV R15, 0xffffffff ;  /* 0xffffffff000f7802 */ /* 0x000fce0000000f00 */
[----:B------:R-:W-:Y:S05]  /*a990*/  WARPSYNC.COLLECTIVE R15, `(.L_x_317) ;  /* 0x000000000f0c7348 */ /* 0x000fea0003c00000 */
[----:B------:R-:W-:Y:S02]  /*a9a0*/  ELECT P6, UR62, PT ;  /* 0x00000000003e782f */ /* 0x000fe400038c0000 */
[----:B------:R-:W-:Y:S01]  /*a9b0*/  MOV R14, UR62 ;  /* 0x0000003e000e7c02 */ /* 0x000fe20008000f00 */
[----:B------:R-:W-:Y:S10]  /*a9c0*/  ENDCOLLECTIVE ;  /* 0x000000000000791b */ /* 0x000ff40003800000 */
.L_x_317:
[----:B------:R-:W-:Y:S05]  /*a9d0*/  BSYNC B0 ;  /* 0x0000000000007941 */ /* 0x000fea0003800000 */
.L_x_316:
[----:B------:R-:W-:Y:S05]  /*a9e0*/  BRA `(.L_x_318) ;  /* 0xfffffff800d07947 */ /* 0x000fea000383ffff */
.L_x_308:
[----:B0-----:R0:W1:Y:S02]  /*a9f0*/  SYNCS.PHASECHK.TRANS64.TRYWAIT P0, [R7+URZ], R4 ;  /* 0x00000004070075a7 */ /* 0x001064000800017f */
[----:B-1----:R-:W-:Y:S05]  /*aa00*/  @!P0 NANOSLEEP.SYNCS 0x989680 ;  /* 0x009896800000895d */ /* 0x002fea0003900000 */
[----:B------:R-:W1:Y:S02]  /*aa10*/  @!P0 SYNCS.PHASECHK.TRANS64 P0, [R7+URZ], R4 ;  /* 0x00000004070085a7 */ /* 0x000e64000800007f */
[----:B-1----:R-:W-:Y:S05]  /*aa20*/  @!P0 BRA `(.L_x_308) ;  /* 0xfffffffc00f08947 */ /* 0x002fea000383ffff */
[----:B------:R-:W-:Y:S05]  /*aa30*/  BRA `(.L_x_319) ;  /* 0xfffffffc00107947 */ /* 0x000fea000383ffff */
.L_x_309:
[----:B0-----:R0:W1:Y:S02]  /*aa40*/  SYNCS.PHASECHK.TRANS64.TRYWAIT P0, [R8+URZ], R5 ;  /* 0x00000005080075a7 */ /* 0x001064000800017f */
[----:B-1----:R-:W-:Y:S05]  /*aa50*/  @!P0 NANOSLEEP.SYNCS 0x989680 ;  /* 0x009896800000895d */ /* 0x002fea0003900000 */
[----:B------:R-:W1:Y:S02]  /*aa60*/  @!P0 SYNCS.PHASECHK.TRANS64 P0, [R8+URZ], R5 ;  /* 0x00000005080085a7 */ /* 0x000e64000800007f */
[----:B-1----:R-:W-:Y:S05]  /*aa70*/  @!P0 BRA `(.L_x_309) ;  /* 0xfffffffc00f08947 */ /* 0x002fea000383ffff */
[----:B------:R-:W-:Y:S05]  /*aa80*/  BRA `(.L_x_320) ;  /* 0xfffffffc00207947 */ /* 0x000fea000383ffff */
.L_x_310:
[----:B-1----:R1:W2:Y:S02]  /*aa90*/  SYNCS.PHASECHK.TRANS64.TRYWAIT P0, [R11+URZ], R6 ;  /* 0x000000060b0075a7 */ /* 0x0022a4000800017f */
[----:B--2---:R-:W-:Y:S05]  /*aaa0*/  @!P0 NANOSLEEP.SYNCS 0x989680 ;  /* 0x009896800000895d */ /* 0x004fea0003900000 */
[----:B------:R-:W2:Y:S02]  /*aab0*/  @!P0 SYNCS.PHASECHK.TRANS64 P0, [R11+URZ], R6 ;  /* 0x000000060b0085a7 */ /* 0x000ea4000800007f */
[----:B--2---:R-:W-:Y:S05]  /*aac0*/  @!P0 BRA `(.L_x_310) ;  /* 0xfffffffc00f08947 */ /* 0x004fea000383ffff */
[----:B------:R-:W-:Y:S05]  /*aad0*/  BRA `(.L_x_321) ;  /* 0xfffffffc00287947 */ /* 0x000fea000383ffff */
.L_x_322:
[----:B------:R-:W-:-:S00]  /*aae0*/  BRA `(.L_x_322) ;  /* 0xfffffffc00fc7947 */ /* 0x000fc0000383ffff */
[----:B------:R-:W-:-:S00]  /*aaf0*/  NOP ;  /* 0x0000000000007918 */ /* 0x000fc00000000000 */
        /* <DEDUP_REMOVED lines=8> */
.L_x_323:


//--------------------- .nv.global.init           --------------------------
	.section	.nv.global.init,"aw",@progbits
.nv.global.init:
	.type		$str$22,@object
	.size		$str$22,($str$23 - $str$22)
$str$22:
        /*0000*/ 	.byte	0x6b, 0x5f, 0x74, 0x69, 0x6c, 0x65, 0x5f, 0x63, 0x6f, 0x75, 0x6e, 0x74, 0x20, 0x3e, 0x3d, 0x20
        /*0010*/ 	.byte	0x31, 0x00
	.type		$str$23,@object
	.size		$str$23,(__unnamed_1 - $str$23)
$str$23:
        /*0012*/ 	.byte	0x2f, 0x74, 0x6d, 0x70, 0x2f, 0x63, 0x75, 0x74, 0x6c, 0x61, 0x73, 0x73, 0x5f, 0x73, 0x77, 0x65
        /*0022*/ 	.byte	0x65, 0x70, 0x5f, 0x73, 0x72, 0x63, 0x2f, 0x69, 0x6e, 0x63, 0x6c, 0x75, 0x64, 0x65, 0x2f, 0x63
        /*0032*/ 	.byte	0x75, 0x74, 0x6c, 0x61, 0x73, 0x73, 0x2f, 0x67, 0x65, 0x6d, 0x6d, 0x2f, 0x63, 0x6f, 0x6c, 0x6c
        /*0042*/ 	.byte	0x65, 0x63, 0x74, 0x69, 0x76, 0x65, 0x2f, 0x73, 0x6d, 0x39, 0x30, 0x5f, 0x6d, 0x6d, 0x61, 0x5f
        /*0052*/ 	.byte	0x74, 0x6d, 0x61, 0x5f, 0x67, 0x6d, 0x6d, 0x61, 0x5f, 0x73, 0x73, 0x5f, 0x77, 0x61, 0x72, 0x70
        /*0062*/ 	.byte	0x73, 0x70, 0x65, 0x63, 0x69, 0x61, 0x6c, 0x69, 0x7a, 0x65, 0x64, 0x2e, 0x68, 0x70, 0x70, 0x00
	.type		__unnamed_1,@object
	.size		__unnamed_1,(.L_0 - __unnamed_1)
__unnamed_1:
        /*0072*/ 	.byte	0x76, 0x6f, 0x69, 0x64, 0x20, 0x63, 0x75, 0x74, 0x6c, 0x61, 0x73, 0x73, 0x3a, 0x3a, 0x67, 0x65
        /* <DEDUP_REMOVED lines=175> */
        /*0b72*/ 	.byte	0x75, 0x74, 0x65, 0x3a, 0x3a, 0x69, 0x64, 0x65, 0x6e, 0x74, 0x69, 0x74, 0x79, 0x5d, 0x00
.L_0:


//--------------------- .nv.shared._ZN7cutlass13device_kernelINS_4gemm6kernel13GemmUniversalIN4cute5tupleIJiiiiEEENS1_10collective13CollectiveMmaINS1_34MainloopSm90TmaGmmaWarpSpecializedILi4ENS5_IJNS4_1CILi1EEENSA_ILi8EEESB_EEENS1_35KernelTmaWarpSpecializedCooperativeEEENS5_IJNSA_ILi256EEENSA_ILi128EEENSA_ILi32EEEEEEfNS5_IJlSB_lEEEfSK_NS4_8TiledMMAINS4_8MMA_AtomIJNS4_4SM904GMMA30MMA_64x128x8_F32TF32TF32_SS_TNILNSO_7ScaleInE1ELSQ_1EEEEEENS4_6LayoutINS5_IJNSA_ILi2EEESB_SB_EEENS5_IJSB_NSA_ILi0EEESW_EEEEENS5_IJNS4_10UnderscoreESZ_SZ_EEEEENS4_23SM90_TMA_LOAD_MULTICASTENS4_14ComposedLayoutINS4_7SwizzleILi3ELi4ELi3EEENS4_18smem_ptr_flag_bitsILi32EEENST_INS5_IJSC_SI_EEENS5_IJSI_SB_EEEEEEEvNS4_8identityENS4_13SM90_TMA_LOADES1B_vS1C_EENS_8epilogue10collective6detail29Sm90TmaWarpSpecializedAdapterINS1G_15DefaultEpilogueIfSK_SK_NS1F_6thread17LinearCombinationIfLi1EffLNS1K_9ScaleType4KindE0ELNS_15FloatRoundStyleE2EfEENS1_15EpilogueDefaultEEEEEvvEEEEvNT_6ParamsE --------------------------
	.section	.nv.shared._ZN7cutlass13device_kernelINS_4gemm6kernel13GemmUniversalIN4cute5tupleIJiiiiEEENS1_10collective13CollectiveMmaINS1_34MainloopSm90TmaGmmaWarpSpecializedILi4ENS5_IJNS4_1CILi1EEENSA_ILi8EEESB_EEENS1_35KernelTmaWarpSpecializedCooperativeEEENS5_IJNSA_ILi256EEENSA_ILi128EEENSA_ILi32EEEEEEfNS5_IJlSB_lEEEfSK_NS4_8TiledMMAINS4_8MMA_AtomIJNS4_4SM904GMMA30MMA_64x128x8_F32TF32TF32_SS_TNILNSO_7ScaleInE1ELSQ_1EEEEEENS4_6LayoutINS5_IJNSA_ILi2EEESB_SB_EEENS5_IJSB_NSA_ILi0EEESW_EEEEENS5_IJNS4_10UnderscoreESZ_SZ_EEEEENS4_23SM90_TMA_LOAD_MULTICASTENS4_14ComposedLayoutINS4_7SwizzleILi3ELi4ELi3EEENS4_18smem_ptr_flag_bitsILi32EEENST_INS5_IJSC_SI_EEENS5_IJSI_SB_EEEEEEEvNS4_8identityENS4_13SM90_TMA_LOADES1B_vS1C_EENS_8epilogue10collective6detail29Sm90TmaWarpSpecializedAdapterINS1G_15DefaultEpilogueIfSK_SK_NS1F_6thread17LinearCombinationIfLi1EffLNS1K_9ScaleType4KindE0ELNS_15FloatRoundStyleE2EfEENS1_15EpilogueDefaultEEEEEvvEEEEvNT_6ParamsE,"aw",@nobits
	.sectionflags	@""
	.align	16
	.zero		1024


//--------------------- .nv.shared.reserved.0     --------------------------
	.section	.nv.shared.reserved.0,"aw",@nobits
	.weak		__nv_reservedSMEM_offset_0_alias
	.size		__nv_reservedSMEM_offset_0_alias, 0, 0
	.other		__nv_reservedSMEM_offset_0_alias,@"STO_CUDA_RESERVED_SHARED STV_DEFAULT"
__nv_reservedSMEM_offset_0_alias:
	.zero		0


//--------------------- .nv.global                --------------------------
	.section	.nv.global,"aw",@nobits
.nv.global:
	.type		_ZN40_INTERNAL_d55b07ea_4_k_cu_1de101b4_228454cute1_E,@object
	.size		_ZN40_INTERNAL_d55b07ea_4_k_cu_1de101b4_228454cute1_E,(_ZN40_INTERNAL_d55b07ea_4_k_cu_1de101b4_228454cuda3std3__45__cpo6cbeginE - _ZN40_INTERNAL_d55b07ea_4_k_cu_1de101b4_228454cute1_E)
_ZN40_INTERNAL_d55b07ea_4_k_cu_1de101b4_228454cute1_E:
	.zero		1
	.type		_ZN40_INTERNAL_d55b07ea_4_k_cu_1de101b4_228454cuda3std3__45__cpo6cbeginE,@object
	.size		_ZN40_INTERNAL_d55b07ea_4_k_cu_1de101b4_228454cuda3std3__45__cpo6cbeginE,(_ZN40_INTERNAL_d55b07ea_4_k_cu_1de101b4_228454cuda3std3__48in_placeE - _ZN40_INTERNAL_d55b07ea_4_k_cu_1de101b4_228454cuda3std3__45__cpo6cbeginE)
_ZN40_INTERNAL_d55b07ea_4_k_cu_1de101b4_228454cuda3std3__45__cpo6cbeginE:
	.zero		1
	.type		_ZN40_INTERNAL_d55b07ea_4_k_cu_1de101b4_228454cuda3std3__48in_placeE,@object
	.size		_ZN40_INTERNAL_d55b07ea_4_k_cu_1de101b4_228454cuda3std3__48in_placeE,(_ZN40_INTERNAL_d55b07ea_4_k_cu_1de101b4_228454cuda3std6ranges3__45__cpo9iter_moveE - _ZN40_INTERNAL_d55b07ea_4_k_cu_1de101b4_228454cuda3std3__48in_placeE)
_ZN40_INTERNAL_d55b07ea_4_k_cu_1de101b4_228454cuda3std3__48in_placeE:
	.zero		1
	.type		_ZN40_INTERNAL_d55b07ea_4_k_cu_1de101b4_228454cuda3std6ranges3__45__cpo9iter_moveE,@object
	.size		_ZN40_INTERNAL_d55b07ea_4_k_cu_1de101b4_228454cuda3std6ranges3__45__cpo9iter_moveE,(_ZN40_INTERNAL_d55b07ea_4_k_cu_1de101b4_228454cuda3std3__45__cpo5beginE - _ZN40_INTERNAL_d55b07ea_4_k_cu_1de101b4_228454cuda3std6ranges3__45__cpo9iter_moveE)
_ZN40_INTERNAL_d55b07ea_4_k_cu_1de101b4_228454cuda3std6ranges3__45__cpo9iter_moveE:
	.zero		1
	.type		_ZN40_INTERNAL_d55b07ea_4_k_cu_1de101b4_228454cuda3std3__45__cpo5beginE,@object
	.size		_ZN40_INTERNAL_d55b07ea_4_k_cu_1de101b4_228454cuda3std3__45__cpo5beginE,(_ZN40_INTERNAL_d55b07ea_4_k_cu_1de101b4_228454cuda3std3__442_GLOBAL__N__d55b07ea_4_k_cu_1de101b4_228456ignoreE - _ZN40_INTERNAL_d55b07ea_4_k_cu_1de101b4_228454cuda3std3__45__cpo5beginE)
_ZN40_INTERNAL_d55b07ea_4_k_cu_1de101b4_228454cuda3std3__45__cpo5beginE:
	.zero		1
	.type		_ZN40_INTERNAL_d55b07ea_4_k_cu_1de101b4_228454cuda3std3__442_GLOBAL__N__d55b07ea_4_k_cu_1de101b4_228456ignoreE,@object
	.size		_ZN40_INTERNAL_d55b07ea_4_k_cu_1de101b4_228454cuda3std3__442_GLOBAL__N__d55b07ea_4_k_cu_1de101b4_228456ignoreE,(_ZN40_INTERNAL_d55b07ea_4_k_cu_1de101b4_228454cute7productE - _ZN40_INTERNAL_d55b07ea_4_k_cu_1de101b4_228454cuda3std3__442_GLOBAL__N__d55b07ea_4_k_cu_1de101b4_228456ignoreE)
_ZN40_INTERNAL_d55b07ea_4_k_cu_1de101b4_228454cuda3std3__442_GLOBAL__N__d55b07ea_4_k_cu_1de101b4_228456ignoreE:
	.zero		1
	.type		_ZN40_INTERNAL_d55b07ea_4_k_cu_1de101b4_228454cute7productE,@object
	.size		_ZN40_INTERNAL_d55b07ea_4_k_cu_1de101b4_228454cute7productE,(_ZN40_INTERNAL_d55b07ea_4_k_cu_1de101b4_228454cuda3std3__45__cpo3endE - _ZN40_INTERNAL_d55b07ea_4_k_cu_1de101b4_228454cute7productE)
_ZN40_INTERNAL_d55b07ea_4_k_cu_1de101b4_228454cute7productE:
	.zero		1
	.type		_ZN40_INTERNAL_d55b07ea_4_k_cu_1de101b4_228454cuda3std3__45__cpo3endE,@object
	.size		_ZN40_INTERNAL_d55b07ea_4_k_cu_1de101b4_228454cuda3std3__45__cpo3endE,(_ZN40_INTERNAL_d55b07ea_4_k_cu_1de101b4_228454cuda3std3__419piecewise_constructE - _ZN40_INTERNAL_d55b07ea_4_k_cu_1de101b4_228454cuda3std3__45__cpo3endE)
_ZN40_INTERNAL_d55b07ea_4_k_cu_1de101b4_228454cuda3std3__45__cpo3endE:
	.zero		1
	.type		_ZN40_INTERNAL_d55b07ea_4_k_cu_1de101b4_228454cuda3std3__419piecewise_constructE,@object
	.size		_ZN40_INTERNAL_d55b07ea_4_k_cu_1de101b4_228454cuda3std3__419piecewise_constructE,(_ZN40_INTERNAL_d55b07ea_4_k_cu_1de101b4_228454cuda3std3__45__cpo4cendE - _ZN40_INTERNAL_d55b07ea_4_k_cu_1de101b4_228454cuda3std3__419piecewise_constructE)
_ZN40_INTERNAL_d55b07ea_4_k_cu_1de101b4_228454cuda3std3__419piecewise_constructE:
	.zero		1
	.type		_ZN40_INTERNAL_d55b07ea_4_k_cu_1de101b4_228454cuda3std3__45__cpo4cendE,@object
	.size		_ZN40_INTERNAL_d55b07ea_4_k_cu_1de101b4_228454cuda3std3__45__cpo4cendE,(_ZN40_INTERNAL_d55b07ea_4_k_cu_1de101b4_228454cuda3std6ranges3__45__cpo4swapE - _ZN40_INTERNAL_d55b07ea_4_k_cu_1de101b4_228454cuda3std3__45__cpo4cendE)
_ZN40_INTERNAL_d55b07ea_4_k_cu_1de101b4_228454cuda3std3__45__cpo4cendE:
	.zero		1
	.type		_ZN40_INTERNAL_d55b07ea_4_k_cu_1de101b4_228454cuda3std6ranges3__45__cpo4swapE,@object
	.size		_ZN40_INTERNAL_d55b07ea_4_k_cu_1de101b4_228454cuda3std6ranges3__45__cpo4swapE,(.L_8 - _ZN40_INTERNAL_d55b07ea_4_k_cu_1de101b4_228454cuda3std6ranges3__45__cpo4swapE)
_ZN40_INTERNAL_d55b07ea_4_k_cu_1de101b4_228454cuda3std6ranges3__45__cpo4swapE:
	.zero		1
.L_8:


//--------------------- .nv.constant0._ZN7cutlass13device_kernelINS_4gemm6kernel13GemmUniversalIN4cute5tupleIJiiiiEEENS1_10collective13CollectiveMmaINS1_34MainloopSm90TmaGmmaWarpSpecializedILi4ENS5_IJNS4_1CILi1EEENSA_ILi8EEESB_EEENS1_35KernelTmaWarpSpecializedCooperativeEEENS5_IJNSA_ILi256EEENSA_ILi128EEENSA_ILi32EEEEEEfNS5_IJlSB_lEEEfSK_NS4_8TiledMMAINS4_8MMA_AtomIJNS4_4SM904GMMA30MMA_64x128x8_F32TF32TF32_SS_TNILNSO_7ScaleInE1ELSQ_1EEEEEENS4_6LayoutINS5_IJNSA_ILi2EEESB_SB_EEENS5_IJSB_NSA_ILi0EEESW_EEEEENS5_IJNS4_10UnderscoreESZ_SZ_EEEEENS4_23SM90_TMA_LOAD_MULTICASTENS4_14ComposedLayoutINS4_7SwizzleILi3ELi4ELi3EEENS4_18smem_ptr_flag_bitsILi32EEENST_INS5_IJSC_SI_EEENS5_IJSI_SB_EEEEEEEvNS4_8identityENS4_13SM90_TMA_LOADES1B_vS1C_EENS_8epilogue10collective6detail29Sm90TmaWarpSpecializedAdapterINS1G_15DefaultEpilogueIfSK_SK_NS1F_6thread17LinearCombinationIfLi1EffLNS1K_9ScaleType4KindE0ELNS_15FloatRoundStyleE2EfEENS1_15EpilogueDefaultEEEEEvvEEEEvNT_6ParamsE --------------------------
	.section	.nv.constant0._ZN7cutlass13device_kernelINS_4gemm6kernel13GemmUniversalIN4cute5tupleIJiiiiEEENS1_10collective13CollectiveMmaINS1_34MainloopSm90TmaGmmaWarpSpecializedILi4ENS5_IJNS4_1CILi1EEENSA_ILi8EEESB_EEENS1_35KernelTmaWarpSpecializedCooperativeEEENS5_IJNSA_ILi256EEENSA_ILi128EEENSA_ILi32EEEEEEfNS5_IJlSB_lEEEfSK_NS4_8TiledMMAINS4_8MMA_AtomIJNS4_4SM904GMMA30MMA_64x128x8_F32TF32TF32_SS_TNILNSO_7ScaleInE1ELSQ_1EEEEEENS4_6LayoutINS5_IJNSA_ILi2EEESB_SB_EEENS5_IJSB_NSA_ILi0EEESW_EEEEENS5_IJNS4_10UnderscoreESZ_SZ_EEEEENS4_23SM90_TMA_LOAD_MULTICASTENS4_14ComposedLayoutINS4_7SwizzleILi3ELi4ELi3EEENS4_18smem_ptr_flag_bitsILi32EEENST_INS5_IJSC_SI_EEENS5_IJSI_SB_EEEEEEEvNS4_8identityENS4_13SM90_TMA_LOADES1B_vS1C_EENS_8epilogue10collective6detail29Sm90TmaWarpSpecializedAdapterINS1G_15DefaultEpilogueIfSK_SK_NS1F_6thread17LinearCombinationIfLi1EffLNS1K_9ScaleType4KindE0ELNS_15FloatRoundStyleE2EfEENS1_15EpilogueDefaultEEEEEvvEEEEvNT_6ParamsE,"a",@progbits
	.sectionflags	@""
	.align	4
.nv.constant0._ZN7cutlass13device_kernelINS_4gemm6kernel13GemmUniversalIN4cute5tupleIJiiiiEEENS1_10collective13CollectiveMmaINS1_34MainloopSm90TmaGmmaWarpSpecializedILi4ENS5_IJNS4_1CILi1EEENSA_ILi8EEESB_EEENS1_35KernelTmaWarpSpecializedCooperativeEEENS5_IJNSA_ILi256EEENSA_ILi128EEENSA_ILi32EEEEEEfNS5_IJlSB_lEEEfSK_NS4_8TiledMMAINS4_8MMA_AtomIJNS4_4SM904GMMA30MMA_64x128x8_F32TF32TF32_SS_TNILNSO_7ScaleInE1ELSQ_1EEEEEENS4_6LayoutINS5_IJNSA_ILi2EEESB_SB_EEENS5_IJSB_NSA_ILi0EEESW_EEEEENS5_IJNS4_10UnderscoreESZ_SZ_EEEEENS4_23SM90_TMA_LOAD_MULTICASTENS4_14ComposedLayoutINS4_7SwizzleILi3ELi4ELi3EEENS4_18smem_ptr_flag_bitsILi32EEENST_INS5_IJSC_SI_EEENS5_IJSI_SB_EEEEEEEvNS4_8identityENS4_13SM90_TMA_LOADES1B_vS1C_EENS_8epilogue10collective6detail29Sm90TmaWarpSpecializedAdapterINS1G_15DefaultEpilogueIfSK_SK_NS1F_6thread17LinearCombinationIfLi1EffLNS1K_9ScaleType4KindE0ELNS_15FloatRoundStyleE2EfEENS1_15EpilogueDefaultEEEEEvvEEEEvNT_6ParamsE:
	.zero		1664


//--------------------- SYMBOLS --------------------------

	.type		.nv.reservedSmem.offset0,@object
	.size		.nv.reservedSmem.offset0,0x4
	.type		__assertfail,@function
